//
// Generated by NVIDIA NVVM Compiler
//
// Compiler Build ID: CL-36424714
// Cuda compilation tools, release 13.0, V13.0.88
// Based on NVVM 20.0.0
//

.version 9.0
.target sm_100
.address_size 64

	// .globl	_Z41mma_m8n8k4_row_col_f16_f16_f16_f16_kernelPtS_S_S_

.visible .entry _Z41mma_m8n8k4_row_col_f16_f16_f16_f16_kernelPtS_S_S_(
	.param .u64 .ptr .align 1 _Z41mma_m8n8k4_row_col_f16_f16_f16_f16_kernelPtS_S_S__param_0,
	.param .u64 .ptr .align 1 _Z41mma_m8n8k4_row_col_f16_f16_f16_f16_kernelPtS_S_S__param_1,
	.param .u64 .ptr .align 1 _Z41mma_m8n8k4_row_col_f16_f16_f16_f16_kernelPtS_S_S__param_2,
	.param .u64 .ptr .align 1 _Z41mma_m8n8k4_row_col_f16_f16_f16_f16_kernelPtS_S_S__param_3
)
{
	.reg .b32 	%r<23>;
	.reg .b64 	%rd<15>;

	ld.param.u64 	%rd1, [_Z41mma_m8n8k4_row_col_f16_f16_f16_f16_kernelPtS_S_S__param_0];
	ld.param.u64 	%rd2, [_Z41mma_m8n8k4_row_col_f16_f16_f16_f16_kernelPtS_S_S__param_1];
	ld.param.u64 	%rd3, [_Z41mma_m8n8k4_row_col_f16_f16_f16_f16_kernelPtS_S_S__param_2];
	ld.param.u64 	%rd4, [_Z41mma_m8n8k4_row_col_f16_f16_f16_f16_kernelPtS_S_S__param_3];
	cvta.to.global.u64 	%rd5, %rd3;
	cvta.to.global.u64 	%rd6, %rd4;
	mov.u32 	%r13, %tid.x;
	and.b32  	%r14, %r13, 16;
	shl.b32 	%r15, %r13, 2;
	and.b32  	%r16, %r15, 12;
	or.b32  	%r17, %r16, %r14;
	cvta.to.global.u64 	%rd7, %rd2;
	mul.wide.u32 	%rd8, %r17, 2;
	add.s64 	%rd9, %rd7, %rd8;
	ld.global.u32 	%r5, [%rd9];
	ld.global.u32 	%r6, [%rd9+4];
	add.s64 	%rd10, %rd5, %rd8;
	ld.global.u32 	%r7, [%rd10];
	ld.global.u32 	%r8, [%rd10+4];
	shl.b32 	%r18, %r13, 3;
	and.b32  	%r19, %r18, 24;
	shl.b32 	%r20, %r13, 1;
	and.b32  	%r21, %r20, 32;
	or.b32  	%r22, %r19, %r21;
	mul.wide.u32 	%rd11, %r22, 2;
	add.s64 	%rd12, %rd6, %rd11;
	ld.global.u32 	%r9, [%rd12];
	ld.global.u32 	%r10, [%rd12+4];
	ld.global.u32 	%r11, [%rd12+8];
	ld.global.u32 	%r12, [%rd12+12];
	// begin inline asm
	mma.sync.aligned.m8n8k4.row.col.f16.f16.f16.f16{%r1, %r2,  %r3,  %r4},{%r5, %r6},{%r7, %r8},{%r9, %r10, %r11, %r12};
	// end inline asm
	cvta.to.global.u64 	%rd13, %rd1;
	add.s64 	%rd14, %rd13, %rd11;
	st.global.u32 	[%rd14], %r1;
	st.global.u32 	[%rd14+4], %r2;
	st.global.u32 	[%rd14+8], %r3;
	st.global.u32 	[%rd14+12], %r4;
	ret;

}
	// .globl	_Z41mma_m8n8k4_row_col_f32_f16_f16_f32_kernelPfPtS0_S_
.visible .entry _Z41mma_m8n8k4_row_col_f32_f16_f16_f32_kernelPfPtS0_S_(
	.param .u64 .ptr .align 1 _Z41mma_m8n8k4_row_col_f32_f16_f16_f32_kernelPfPtS0_S__param_0,
	.param .u64 .ptr .align 1 _Z41mma_m8n8k4_row_col_f32_f16_f16_f32_kernelPfPtS0_S__param_1,
	.param .u64 .ptr .align 1 _Z41mma_m8n8k4_row_col_f32_f16_f16_f32_kernelPfPtS0_S__param_2,
	.param .u64 .ptr .align 1 _Z41mma_m8n8k4_row_col_f32_f16_f16_f32_kernelPfPtS0_S__param_3
)
{
	.reg .pred 	%p<2>;
	.reg .b32 	%r<20>;
	.reg .b32 	%f<17>;
	.reg .b64 	%rd<18>;

	ld.param.u64 	%rd1, [_Z41mma_m8n8k4_row_col_f32_f16_f16_f32_kernelPfPtS0_S__param_0];
	ld.param.u64 	%rd2, [_Z41mma_m8n8k4_row_col_f32_f16_f16_f32_kernelPfPtS0_S__param_1];
	ld.param.u64 	%rd3, [_Z41mma_m8n8k4_row_col_f32_f16_f16_f32_kernelPfPtS0_S__param_2];
	ld.param.u64 	%rd4, [_Z41mma_m8n8k4_row_col_f32_f16_f16_f32_kernelPfPtS0_S__param_3];
	cvta.to.global.u64 	%rd5, %rd3;
	cvta.to.global.u64 	%rd6, %rd4;
	mov.u32 	%r5, %tid.x;
	and.b32  	%r6, %r5, 16;
	setp.eq.s32 	%p1, %r6, 0;
	shl.b32 	%r7, %r5, 2;
	and.b32  	%r8, %r7, 12;
	or.b32  	%r9, %r8, %r6;
	cvta.to.global.u64 	%rd7, %rd2;
	mul.wide.u32 	%rd8, %r9, 2;
	add.s64 	%rd9, %rd7, %rd8;
	ld.global.u32 	%r1, [%rd9];
	ld.global.u32 	%r2, [%rd9+4];
	add.s64 	%rd10, %rd5, %rd8;
	ld.global.u32 	%r3, [%rd10];
	ld.global.u32 	%r4, [%rd10+4];
	and.b32  	%r10, %r5, 2;
	shl.b32 	%r11, %r5, 3;
	and.b32  	%r12, %r11, 8;
	shl.b32 	%r13, %r5, 1;
	and.b32  	%r14, %r13, 32;
	or.b32  	%r15, %r12, %r14;
	or.b32  	%r16, %r10, %r15;
	mul.wide.u32 	%rd11, %r16, 4;
	add.s64 	%rd12, %rd6, %rd11;
	ld.global.f32 	%f9, [%rd12];
	ld.global.f32 	%f10, [%rd12+4];
	selp.b32 	%r17, 16, 48, %p1;
	or.b32  	%r18, %r12, %r17;
	or.b32  	%r19, %r10, %r18;
	mul.wide.u32 	%rd13, %r19, 4;
	add.s64 	%rd14, %rd6, %rd13;
	ld.global.f32 	%f11, [%rd14];
	ld.global.f32 	%f12, [%rd14+4];
	ld.global.f32 	%f13, [%rd12+16];
	ld.global.f32 	%f14, [%rd12+20];
	ld.global.f32 	%f15, [%rd14+16];
	ld.global.f32 	%f16, [%rd14+20];
	// begin inline asm
	mma.sync.aligned.m8n8k4.row.col.f32.f16.f16.f32{%f1,  %f2,  %f3,  %f4,  %f5,  %f6,  %f7,  %f8},{%r1,  %r2},{%r3, %r4},{%f9, %f10, %f11, %f12, %f13, %f14, %f15, %f16};
	// end inline asm
	cvta.to.global.u64 	%rd15, %rd1;
	add.s64 	%rd16, %rd15, %rd11;
	st.global.f32 	[%rd16], %f1;
	st.global.f32 	[%rd16+4], %f2;
	add.s64 	%rd17, %rd15, %rd13;
	st.global.f32 	[%rd17], %f3;
	st.global.f32 	[%rd17+4], %f4;
	st.global.f32 	[%rd16+16], %f5;
	st.global.f32 	[%rd16+20], %f6;
	st.global.f32 	[%rd17+16], %f7;
	st.global.f32 	[%rd17+20], %f8;
	ret;

}
	// .globl	_Z41mma_m8n8k4_row_col_f32_f16_f16_f16_kernelPfPtS0_S0_
.visible .entry _Z41mma_m8n8k4_row_col_f32_f16_f16_f16_kernelPfPtS0_S0_(
	.param .u64 .ptr .align 1 _Z41mma_m8n8k4_row_col_f32_f16_f16_f16_kernelPfPtS0_S0__param_0,
	.param .u64 .ptr .align 1 _Z41mma_m8n8k4_row_col_f32_f16_f16_f16_kernelPfPtS0_S0__param_1,
	.param .u64 .ptr .align 1 _Z41mma_m8n8k4_row_col_f32_f16_f16_f16_kernelPfPtS0_S0__param_2,
	.param .u64 .ptr .align 1 _Z41mma_m8n8k4_row_col_f32_f16_f16_f16_kernelPfPtS0_S0__param_3
)
{
	.reg .pred 	%p<2>;
	.reg .b32 	%r<26>;
	.reg .b32 	%f<9>;
	.reg .b64 	%rd<18>;

	ld.param.u64 	%rd1, [_Z41mma_m8n8k4_row_col_f32_f16_f16_f16_kernelPfPtS0_S0__param_0];
	ld.param.u64 	%rd2, [_Z41mma_m8n8k4_row_col_f32_f16_f16_f16_kernelPfPtS0_S0__param_1];
	ld.param.u64 	%rd3, [_Z41mma_m8n8k4_row_col_f32_f16_f16_f16_kernelPfPtS0_S0__param_2];
	ld.param.u64 	%rd4, [_Z41mma_m8n8k4_row_col_f32_f16_f16_f16_kernelPfPtS0_S0__param_3];
	cvta.to.global.u64 	%rd5, %rd3;
	cvta.to.global.u64 	%rd6, %rd4;
	mov.u32 	%r9, %tid.x;
	and.b32  	%r10, %r9, 16;
	setp.eq.s32 	%p1, %r10, 0;
	shl.b32 	%r11, %r9, 2;
	and.b32  	%r12, %r11, 12;
	or.b32  	%r13, %r12, %r10;
	cvta.to.global.u64 	%rd7, %rd2;
	mul.wide.u32 	%rd8, %r13, 2;
	add.s64 	%rd9, %rd7, %rd8;
	ld.global.u32 	%r1, [%rd9];
	ld.global.u32 	%r2, [%rd9+4];
	add.s64 	%rd10, %rd5, %rd8;
	ld.global.u32 	%r3, [%rd10];
	ld.global.u32 	%r4, [%rd10+4];
	shl.b32 	%r14, %r9, 3;
	and.b32  	%r15, %r14, 24;
	shl.b32 	%r16, %r9, 1;
	and.b32  	%r17, %r16, 32;
	or.b32  	%r18, %r15, %r17;
	mul.wide.u32 	%rd11, %r18, 2;
	add.s64 	%rd12, %rd6, %rd11;
	ld.global.u32 	%r5, [%rd12];
	ld.global.u32 	%r6, [%rd12+4];
	ld.global.u32 	%r7, [%rd12+8];
	ld.global.u32 	%r8, [%rd12+12];
	// begin inline asm
	mma.sync.aligned.m8n8k4.row.col.f32.f16.f16.f16{%f1,  %f2,  %f3,  %f4,  %f5,  %f6,  %f7,  %f8},{%r1,  %r2},{%r3, %r4},{%r5, %r6, %r7, %r8};
	// end inline asm
	and.b32  	%r19, %r9, 2;
	cvta.to.global.u64 	%rd13, %rd1;
	and.b32  	%r20, %r14, 8;
	or.b32  	%r21, %r20, %r17;
	or.b32  	%r22, %r19, %r21;
	mul.wide.u32 	%rd14, %r22, 4;
	add.s64 	%rd15, %rd13, %rd14;
	st.global.f32 	[%rd15], %f1;
	st.global.f32 	[%rd15+4], %f2;
	selp.b32 	%r23, 16, 48, %p1;
	or.b32  	%r24, %r20, %r23;
	or.b32  	%r25, %r19, %r24;
	mul.wide.u32 	%rd16, %r25, 4;
	add.s64 	%rd17, %rd13, %rd16;
	st.global.f32 	[%rd17], %f3;
	st.global.f32 	[%rd17+4], %f4;
	st.global.f32 	[%rd15+16], %f5;
	st.global.f32 	[%rd15+20], %f6;
	st.global.f32 	[%rd17+16], %f7;
	st.global.f32 	[%rd17+20], %f8;
	ret;

}


// ===== COMPILED SASS (sm_100) =====

	.target	sm_100

	.elftype	@"ET_EXEC"


//--------------------- .note.nv.tkinfo           --------------------------
	.section	.note.nv.tkinfo,"",@"SHT_NOTE"
	.sectionflags	@"SHF_NOTE_NV_TKINFO"
	.tkinfo
        /*0018*/ 	.word	0x00000002
        /*0030*/ 	.string	""
        /*0030*/ 	.string	"ptxas"
        /*0030*/ 	.string	"Cuda compilation tools, release 13.0, V13.0.88"
        /*0030*/ 	.string	"Build cuda_13.0.r13.0/compiler.36424714_0"
        /*0030*/ 	.string	"-arch sm_100 -m 64 "



//--------------------- .note.nv.cuinfo           --------------------------
	.section	.note.nv.cuinfo,"",@"SHT_NOTE"
	.sectionflags	@"SHF_NOTE_NV_CUINFO"
        /*0018*/ 	.short	0x0002
        /*001a*/ 	.short	0x0064
        /*001c*/ 	.short	0x0082
	.zero		2


//--------------------- .nv.info                  --------------------------
	.section	.nv.info,"",@"SHT_CUDA_INFO"
	.align	4


	//----- nvinfo : EIATTR_REGCOUNT
	.align		4
        /*0000*/ 	.byte	0x04, 0x2f
        /*0002*/ 	.short	(.L_1 - .L_0)
	.align		4
.L_0:
        /*0004*/ 	.word	index@(_Z41mma_m8n8k4_row_col_f16_f16_f16_f16_kernelPtS_S_S_)
        /*0008*/ 	.word	0x00000020


	//----- nvinfo : EIATTR_FRAME_SIZE
	.align		4
.L_1:
        /*000c*/ 	.byte	0x04, 0x11
        /*000e*/ 	.short	(.L_3 - .L_2)
	.align		4
.L_2:
        /*0010*/ 	.word	index@($__internal_3_$__cuda_sm_8x_mma_row_col_f16_f16_f16_f16)
        /*0014*/ 	.word	0x00000000


	//----- nvinfo : EIATTR_FRAME_SIZE
	.align		4
.L_3:
        /*0018*/ 	.byte	0x04, 0x11
        /*001a*/ 	.short	(.L_5 - .L_4)
	.align		4
.L_4:
        /*001c*/ 	.word	index@(_Z41mma_m8n8k4_row_col_f16_f16_f16_f16_kernelPtS_S_S_)
        /*0020*/ 	.word	0x00000000


	//----- nvinfo : EIATTR_REGCOUNT
	.align		4
.L_5:
        /*0024*/ 	.byte	0x04, 0x2f
        /*0026*/ 	.short	(.L_7 - .L_6)
	.align		4
.L_6:
        /*0028*/ 	.word	index@(_Z41mma_m8n8k4_row_col_f32_f16_f16_f32_kernelPfPtS0_S_)
        /*002c*/ 	.word	0x00000020


	//----- nvinfo : EIATTR_FRAME_SIZE
	.align		4
.L_7:
        /*0030*/ 	.byte	0x04, 0x11
        /*0032*/ 	.short	(.L_9 - .L_8)
	.align		4
.L_8:
        /*0034*/ 	.word	index@($__internal_2_$__cuda_sm_8x_mma_row_col_f32_f16_f16_f32)
        /*0038*/ 	.word	0x00000000


	//----- nvinfo : EIATTR_FRAME_SIZE
	.align		4
.L_9:
        /*003c*/ 	.byte	0x04, 0x11
        /*003e*/ 	.short	(.L_11 - .L_10)
	.align		4
.L_10:
        /*0040*/ 	.word	index@(_Z41mma_m8n8k4_row_col_f32_f16_f16_f32_kernelPfPtS0_S_)
        /*0044*/ 	.word	0x00000000


	//----- nvinfo : EIATTR_REGCOUNT
	.align		4
.L_11:
        /*0048*/ 	.byte	0x04, 0x2f
        /*004a*/ 	.short	(.L_13 - .L_12)
	.align		4
.L_12:
        /*004c*/ 	.word	index@(_Z41mma_m8n8k4_row_col_f32_f16_f16_f16_kernelPfPtS0_S0_)
        /*0050*/ 	.word	0x00000028


	//----- nvinfo : EIATTR_FRAME_SIZE
	.align		4
.L_13:
        /*0054*/ 	.byte	0x04, 0x11
        /*0056*/ 	.short	(.L_15 - .L_14)
	.align		4
.L_14:
        /*0058*/ 	.word	index@($__internal_1_$__cuda_sm_8x_mma_shfl_f32)
        /*005c*/ 	.word	0x00000000


	//----- nvinfo : EIATTR_FRAME_SIZE
	.align		4
.L_15:
        /*0060*/ 	.byte	0x04, 0x11
        /*0062*/ 	.short	(.L_17 - .L_16)
	.align		4
.L_16:
        /*0064*/ 	.word	index@($__internal_0_$__cuda_sm_8x_mma_row_col_f32_f16_f16_f16)
        /*0068*/ 	.word	0x00000000


	//----- nvinfo : EIATTR_FRAME_SIZE
	.align		4
.L_17:
        /*006c*/ 	.byte	0x04, 0x11
        /*006e*/ 	.short	(.L_19 - .L_18)
	.align		4
.L_18:
        /*0070*/ 	.word	index@(_Z41mma_m8n8k4_row_col_f32_f16_f16_f16_kernelPfPtS0_S0_)
        /*0074*/ 	.word	0x00000000


	//----- nvinfo : EIATTR_MIN_STACK_SIZE
	.align		4
.L_19:
        /*0078*/ 	.byte	0x04, 0x12
        /*007a*/ 	.short	(.L_21 - .L_20)
	.align		4
.L_20:
        /*007c*/ 	.word	index@(_Z41mma_m8n8k4_row_col_f32_f16_f16_f16_kernelPfPtS0_S0_)
        /*0080*/ 	.word	0x00000000


	//----- nvinfo : EIATTR_MIN_STACK_SIZE
	.align		4
.L_21:
        /*0084*/ 	.byte	0x04, 0x12
        /*0086*/ 	.short	(.L_23 - .L_22)
	.align		4
.L_22:
        /*0088*/ 	.word	index@(_Z41mma_m8n8k4_row_col_f32_f16_f16_f32_kernelPfPtS0_S_)
        /*008c*/ 	.word	0x00000000


	//----- nvinfo : EIATTR_MIN_STACK_SIZE
	.align		4
.L_23:
        /*0090*/ 	.byte	0x04, 0x12
        /*0092*/ 	.short	(.L_25 - .L_24)
	.align		4
.L_24:
        /*0094*/ 	.word	index@(_Z41mma_m8n8k4_row_col_f16_f16_f16_f16_kernelPtS_S_S_)
        /*0098*/ 	.word	0x00000000
.L_25:


//--------------------- .nv.compat                --------------------------
	.section	.nv.compat,"",@"SHT_CUDA_COMPAT_INFO"
	.align	4
        /*0000*/ 	.byte	0x02, 0x09, 0x00, 0x00, 0x02, 0x02, 0x01, 0x00, 0x02, 0x05, 0x05, 0x00, 0x03, 0x07, 0x01, 0x01
        /*0010*/ 	.byte	0x02, 0x03, 0x00, 0x00, 0x02, 0x06, 0x01, 0x00, 0x04, 0x0b, 0x08, 0x00, 0x09, 0x00, 0x00, 0x00
        /*0020*/ 	.byte	0x00, 0x00, 0x00, 0x00


//--------------------- .nv.info._Z41mma_m8n8k4_row_col_f32_f16_f16_f16_kernelPfPtS0_S0_ --------------------------
	.section	.nv.info._Z41mma_m8n8k4_row_col_f32_f16_f16_f16_kernelPfPtS0_S0_,"",@"SHT_CUDA_INFO"
	.sectionflags	@""
	.align	4


	//----- nvinfo : EIATTR_CUDA_API_VERSION
	.align		4
        /*0000*/ 	.byte	0x04, 0x37
        /*0002*/ 	.short	(.L_27 - .L_26)
.L_26:
        /*0004*/ 	.word	0x00000082


	//----- nvinfo : EIATTR_KPARAM_INFO
	.align		4
.L_27:
        /*0008*/ 	.byte	0x04, 0x17
        /*000a*/ 	.short	(.L_29 - .L_28)
.L_28:
        /*000c*/ 	.word	0x00000000
        /*0010*/ 	.short	0x0003
        /*0012*/ 	.short	0x0018
        /*0014*/ 	.byte	0x00, 0xf5, 0x21, 0x00


	//----- nvinfo : EIATTR_KPARAM_INFO
	.align		4
.L_29:
        /*0018*/ 	.byte	0x04, 0x17
        /*001a*/ 	.short	(.L_31 - .L_30)
.L_30:
        /*001c*/ 	.word	0x00000000
        /*0020*/ 	.short	0x0002
        /*0022*/ 	.short	0x0010
        /*0024*/ 	.byte	0x00, 0xf5, 0x21, 0x00


	//----- nvinfo : EIATTR_KPARAM_INFO
	.align		4
.L_31:
        /*0028*/ 	.byte	0x04, 0x17
        /*002a*/ 	.short	(.L_33 - .L_32)
.L_32:
        /*002c*/ 	.word	0x00000000
        /*0030*/ 	.short	0x0001
        /*0032*/ 	.short	0x0008
        /*0034*/ 	.byte	0x00, 0xf5, 0x21, 0x00


	//----- nvinfo : EIATTR_KPARAM_INFO
	.align		4
.L_33:
        /*0038*/ 	.byte	0x04, 0x17
        /*003a*/ 	.short	(.L_35 - .L_34)
.L_34:
        /*003c*/ 	.word	0x00000000
        /*0040*/ 	.short	0x0000
        /*0042*/ 	.short	0x0000
        /*0044*/ 	.byte	0x00, 0xf5, 0x21, 0x00


	//----- nvinfo : EIATTR_SPARSE_MMA_MASK
	.align		4
.L_35:
        /*0048*/ 	.byte	0x03, 0x50
        /*004a*/ 	.short	0x0000


	//----- nvinfo : EIATTR_MAXREG_COUNT
	.align		4
        /*004c*/ 	.byte	0x03, 0x1b
        /*004e*/ 	.short	0x00ff


	//----- nvinfo : EIATTR_MERCURY_ISA_VERSION
	.align		4
        /*0050*/ 	.byte	0x03, 0x5f
        /*0052*/ 	.short	0x0101


	//----- nvinfo : EIATTR_COOP_GROUP_MASK_REGIDS
	.align		4
        /*0054*/ 	.byte	0x04, 0x29
        /*0056*/ 	.short	(.L_37 - .L_36)


	//   ....[0]....
.L_36:
        /*0058*/ 	.word	0xffffffff


	//   ....[1]....
        /*005c*/ 	.word	0xffffffff


	//   ....[2]....
        /*0060*/ 	.word	0xffffffff


	//   ....[3]....
        /*0064*/ 	.word	0xffffffff


	//   ....[4]....
        /*0068*/ 	.word	0xffffffff


	//   ....[5]....
        /*006c*/ 	.word	0xffffffff


	//   ....[6]....
        /*0070*/ 	.word	0xffffffff


	//   ....[7]....
        /*0074*/ 	.word	0xffffffff


	//   ....[8]....
        /*0078*/ 	.word	0xffffffff


	//   ....[9]....
        /*007c*/ 	.word	0xffffffff


	//   ....[10]....
        /*0080*/ 	.word	0xffffffff


	//   ....[11]....
        /*0084*/ 	.word	0xffffffff


	//   ....[12]....
        /*0088*/ 	.word	0xffffffff


	//   ....[13]....
        /*008c*/ 	.word	0xffffffff


	//   ....[14]....
        /*0090*/ 	.word	0xffffffff


	//   ....[15]....
        /*0094*/ 	.word	0xffffffff


	//----- nvinfo : EIATTR_COOP_GROUP_INSTR_OFFSETS
	.align		4
.L_37:
        /*0098*/ 	.byte	0x04, 0x28
        /*009a*/ 	.short	(.L_39 - .L_38)


	//   ....[0]....
.L_38:
        /*009c*/ 	.word	0x00000330


	//   ....[1]....
        /*00a0*/ 	.word	0x00000360


	//   ....[2]....
        /*00a4*/ 	.word	0x00000380


	//   ....[3]....
        /*00a8*/ 	.word	0x00000390


	//   ....[4]....
        /*00ac*/ 	.word	0x000003a0


	//   ....[5]....
        /*00b0*/ 	.word	0x000003b0


	//   ....[6]....
        /*00b4*/ 	.word	0x000003c0


	//   ....[7]....
        /*00b8*/ 	.word	0x000003f0


	//   ....[8]....
        /*00bc*/ 	.word	0x00000410


	//   ....[9]....
        /*00c0*/ 	.word	0x00000440


	//   ....[10]....
        /*00c4*/ 	.word	0x00000480


	//   ....[11]....
        /*00c8*/ 	.word	0x000004b0


	//   ....[12]....
        /*00cc*/ 	.word	0x00000910


	//   ....[13]....
        /*00d0*/ 	.word	0x00000930


	//   ....[14]....
        /*00d4*/ 	.word	0x00000950


	//   ....[15]....
        /*00d8*/ 	.word	0x00000970


	//----- nvinfo : EIATTR_VRC_CTA_INIT_COUNT
	.align		4
.L_39:
        /*00dc*/ 	.byte	0x02, 0x4a
	.zero		1
	.zero		1


	//----- nvinfo : EIATTR_EXIT_INSTR_OFFSETS
	.align		4
        /*00e0*/ 	.byte	0x04, 0x1c
        /*00e2*/ 	.short	(.L_41 - .L_40)


	//   ....[0]....
.L_40:
        /*00e4*/ 	.word	0x000002b0


	//----- nvinfo : EIATTR_CRS_STACK_SIZE
	.align		4
.L_41:
        /*00e8*/ 	.byte	0x04, 0x1e
        /*00ea*/ 	.short	(.L_43 - .L_42)
.L_42:
        /*00ec*/ 	.word	0x00000000


	//----- nvinfo : EIATTR_CBANK_PARAM_SIZE
	.align		4
.L_43:
        /*00f0*/ 	.byte	0x03, 0x19
        /*00f2*/ 	.short	0x0020


	//----- nvinfo : EIATTR_PARAM_CBANK
	.align		4
        /*00f4*/ 	.byte	0x04, 0x0a
        /*00f6*/ 	.short	(.L_45 - .L_44)
	.align		4
.L_44:
        /*00f8*/ 	.word	index@(.nv.constant0._Z41mma_m8n8k4_row_col_f32_f16_f16_f16_kernelPfPtS0_S0_)
        /*00fc*/ 	.short	0x0380
        /*00fe*/ 	.short	0x0020


	//----- nvinfo : EIATTR_SW_WAR
	.align		4
.L_45:
        /*0100*/ 	.byte	0x04, 0x36
        /*0102*/ 	.short	(.L_47 - .L_46)
.L_46:
        /*0104*/ 	.word	0x00000008
.L_47:


//--------------------- .nv.info._Z41mma_m8n8k4_row_col_f32_f16_f16_f32_kernelPfPtS0_S_ --------------------------
	.section	.nv.info._Z41mma_m8n8k4_row_col_f32_f16_f16_f32_kernelPfPtS0_S_,"",@"SHT_CUDA_INFO"
	.sectionflags	@""
	.align	4


	//----- nvinfo : EIATTR_CUDA_API_VERSION
	.align		4
        /*0000*/ 	.byte	0x04, 0x37
        /*0002*/ 	.short	(.L_49 - .L_48)
.L_48:
        /*0004*/ 	.word	0x00000082


	//----- nvinfo : EIATTR_KPARAM_INFO
	.align		4
.L_49:
        /*0008*/ 	.byte	0x04, 0x17
        /*000a*/ 	.short	(.L_51 - .L_50)
.L_50:
        /*000c*/ 	.word	0x00000000
        /*0010*/ 	.short	0x0003
        /*0012*/ 	.short	0x0018
        /*0014*/ 	.byte	0x00, 0xf5, 0x21, 0x00


	//----- nvinfo : EIATTR_KPARAM_INFO
	.align		4
.L_51:
        /*0018*/ 	.byte	0x04, 0x17
        /*001a*/ 	.short	(.L_53 - .L_52)
.L_52:
        /*001c*/ 	.word	0x00000000
        /*0020*/ 	.short	0x0002
        /*0022*/ 	.short	0x0010
        /*0024*/ 	.byte	0x00, 0xf5, 0x21, 0x00


	//----- nvinfo : EIATTR_KPARAM_INFO
	.align		4
.L_53:
        /*0028*/ 	.byte	0x04, 0x17
        /*002a*/ 	.short	(.L_55 - .L_54)
.L_54:
        /*002c*/ 	.word	0x00000000
        /*0030*/ 	.short	0x0001
        /*0032*/ 	.short	0x0008
        /*0034*/ 	.byte	0x00, 0xf5, 0x21, 0x00


	//----- nvinfo : EIATTR_KPARAM_INFO
	.align		4
.L_55:
        /*0038*/ 	.byte	0x04, 0x17
        /*003a*/ 	.short	(.L_57 - .L_56)
.L_56:
        /*003c*/ 	.word	0x00000000
        /*0040*/ 	.short	0x0000
        /*0042*/ 	.short	0x0000
        /*0044*/ 	.byte	0x00, 0xf5, 0x21, 0x00


	//----- nvinfo : EIATTR_SPARSE_MMA_MASK
	.align		4
.L_57:
        /*0048*/ 	.byte	0x03, 0x50
        /*004a*/ 	.short	0x0000


	//----- nvinfo : EIATTR_MAXREG_COUNT
	.align		4
        /*004c*/ 	.byte	0x03, 0x1b
        /*004e*/ 	.short	0x00ff


	//----- nvinfo : EIATTR_MERCURY_ISA_VERSION
	.align		4
        /*0050*/ 	.byte	0x03, 0x5f
        /*0052*/ 	.short	0x0101


	//----- nvinfo : EIATTR_COOP_GROUP_MASK_REGIDS
	.align		4
        /*0054*/ 	.byte	0x04, 0x29
        /*0056*/ 	.short	(.L_59 - .L_58)


	//   ....[0]....
.L_58:
        /*0058*/ 	.word	0xffffffff


	//   ....[1]....
        /*005c*/ 	.word	0xffffffff


	//   ....[2]....
        /*0060*/ 	.word	0xffffffff


	//   ....[3]....
        /*0064*/ 	.word	0xffffffff


	//   ....[4]....
        /*0068*/ 	.word	0xffffffff


	//   ....[5]....
        /*006c*/ 	.word	0xffffffff


	//   ....[6]....
        /*0070*/ 	.word	0xffffffff


	//   ....[7]....
        /*0074*/ 	.word	0xffffffff


	//   ....[8]....
        /*0078*/ 	.word	0xffffffff


	//   ....[9]....
        /*007c*/ 	.word	0xffffffff


	//   ....[10]....
        /*0080*/ 	.word	0xffffffff


	//   ....[11]....
        /*0084*/ 	.word	0xffffffff


	//----- nvinfo : EIATTR_COOP_GROUP_INSTR_OFFSETS
	.align		4
.L_59:
        /*0088*/ 	.byte	0x04, 0x28
        /*008a*/ 	.short	(.L_61 - .L_60)


	//   ....[0]....
.L_60:
        /*008c*/ 	.word	0x00000350


	//   ....[1]....
        /*0090*/ 	.word	0x00000370


	//   ....[2]....
        /*0094*/ 	.word	0x00000380


	//   ....[3]....
        /*0098*/ 	.word	0x00000390


	//   ....[4]....
        /*009c*/ 	.word	0x000003a0


	//   ....[5]....
        /*00a0*/ 	.word	0x000003b0


	//   ....[6]....
        /*00a4*/ 	.word	0x00000490


	//   ....[7]....
        /*00a8*/ 	.word	0x000004f0


	//   ....[8]....
        /*00ac*/ 	.word	0x00000640


	//   ....[9]....
        /*00b0*/ 	.word	0x00000660


	//   ....[10]....
        /*00b4*/ 	.word	0x00000670


	//   ....[11]....
        /*00b8*/ 	.word	0x00000680


	//----- nvinfo : EIATTR_VRC_CTA_INIT_COUNT
	.align		4
.L_61:
        /*00bc*/ 	.byte	0x02, 0x4a
	.zero		1
	.zero		1


	//----- nvinfo : EIATTR_EXIT_INSTR_OFFSETS
	.align		4
        /*00c0*/ 	.byte	0x04, 0x1c
        /*00c2*/ 	.short	(.L_63 - .L_62)


	//   ....[0]....
.L_62:
        /*00c4*/ 	.word	0x000002f0


	//----- nvinfo : EIATTR_CRS_STACK_SIZE
	.align		4
.L_63:
        /*00c8*/ 	.byte	0x04, 0x1e
        /*00ca*/ 	.short	(.L_65 - .L_64)
.L_64:
        /*00cc*/ 	.word	0x00000000


	//----- nvinfo : EIATTR_CBANK_PARAM_SIZE
	.align		4
.L_65:
        /*00d0*/ 	.byte	0x03, 0x19
        /*00d2*/ 	.short	0x0020


	//----- nvinfo : EIATTR_PARAM_CBANK
	.align		4
        /*00d4*/ 	.byte	0x04, 0x0a
        /*00d6*/ 	.short	(.L_67 - .L_66)
	.align		4
.L_66:
        /*00d8*/ 	.word	index@(.nv.constant0._Z41mma_m8n8k4_row_col_f32_f16_f16_f32_kernelPfPtS0_S_)
        /*00dc*/ 	.short	0x0380
        /*00de*/ 	.short	0x0020


	//----- nvinfo : EIATTR_SW_WAR
	.align		4
.L_67:
        /*00e0*/ 	.byte	0x04, 0x36
        /*00e2*/ 	.short	(.L_69 - .L_68)
.L_68:
        /*00e4*/ 	.word	0x00000008
.L_69:


//--------------------- .nv.info._Z41mma_m8n8k4_row_col_f16_f16_f16_f16_kernelPtS_S_S_ --------------------------
	.section	.nv.info._Z41mma_m8n8k4_row_col_f16_f16_f16_f16_kernelPtS_S_S_,"",@"SHT_CUDA_INFO"
	.sectionflags	@""
	.align	4


	//----- nvinfo : EIATTR_CUDA_API_VERSION
	.align		4
        /*0000*/ 	.byte	0x04, 0x37
        /*0002*/ 	.short	(.L_71 - .L_70)
.L_70:
        /*0004*/ 	.word	0x00000082


	//----- nvinfo : EIATTR_KPARAM_INFO
	.align		4
.L_71:
        /*0008*/ 	.byte	0x04, 0x17
        /*000a*/ 	.short	(.L_73 - .L_72)
.L_72:
        /*000c*/ 	.word	0x00000000
        /*0010*/ 	.short	0x0003
        /*0012*/ 	.short	0x0018
        /*0014*/ 	.byte	0x00, 0xf5, 0x21, 0x00


	//----- nvinfo : EIATTR_KPARAM_INFO
	.align		4
.L_73:
        /*0018*/ 	.byte	0x04, 0x17
        /*001a*/ 	.short	(.L_75 - .L_74)
.L_74:
        /*001c*/ 	.word	0x00000000
        /*0020*/ 	.short	0x0002
        /*0022*/ 	.short	0x0010
        /*0024*/ 	.byte	0x00, 0xf5, 0x21, 0x00


	//----- nvinfo : EIATTR_KPARAM_INFO
	.align		4
.L_75:
        /*0028*/ 	.byte	0x04, 0x17
        /*002a*/ 	.short	(.L_77 - .L_76)
.L_76:
        /*002c*/ 	.word	0x00000000
        /*0030*/ 	.short	0x0001
        /*0032*/ 	.short	0x0008
        /*0034*/ 	.byte	0x00, 0xf5, 0x21, 0x00


	//----- nvinfo : EIATTR_KPARAM_INFO
	.align		4
.L_77:
        /*0038*/ 	.byte	0x04, 0x17
        /*003a*/ 	.short	(.L_79 - .L_78)
.L_78:
        /*003c*/ 	.word	0x00000000
        /*0040*/ 	.short	0x0000
        /*0042*/ 	.short	0x0000
        /*0044*/ 	.byte	0x00, 0xf5, 0x21, 0x00


	//----- nvinfo : EIATTR_SPARSE_MMA_MASK
	.align		4
.L_79:
        /*0048*/ 	.byte	0x03, 0x50
        /*004a*/ 	.short	0x0000


	//----- nvinfo : EIATTR_MAXREG_COUNT
	.align		4
        /*004c*/ 	.byte	0x03, 0x1b
        /*004e*/ 	.short	0x00ff


	//----- nvinfo : EIATTR_MERCURY_ISA_VERSION
	.align		4
        /*0050*/ 	.byte	0x03, 0x5f
        /*0052*/ 	.short	0x0101


	//----- nvinfo : EIATTR_COOP_GROUP_MASK_REGIDS
	.align		4
        /*0054*/ 	.byte	0x04, 0x29
        /*0056*/ 	.short	(.L_81 - .L_80)


	//   ....[0]....
.L_80:
        /*0058*/ 	.word	0xffffffff


	//   ....[1]....
        /*005c*/ 	.word	0xffffffff


	//   ....[2]....
        /*0060*/ 	.word	0xffffffff


	//   ....[3]....
        /*0064*/ 	.word	0xffffffff


	//   ....[4]....
        /*0068*/ 	.word	0xffffffff


	//   ....[5]....
        /*006c*/ 	.word	0xffffffff


	//   ....[6]....
        /*0070*/ 	.word	0xffffffff


	//   ....[7]....
        /*0074*/ 	.word	0xffffffff


	//   ....[8]....
        /*0078*/ 	.word	0xffffffff


	//   ....[9]....
        /*007c*/ 	.word	0xffffffff


	//   ....[10]....
        /*0080*/ 	.word	0xffffffff


	//   ....[11]....
        /*0084*/ 	.word	0xffffffff


	//   ....[12]....
        /*0088*/ 	.word	0xffffffff


	//   ....[13]....
        /*008c*/ 	.word	0xffffffff


	//   ....[14]....
        /*0090*/ 	.word	0xffffffff


	//   ....[15]....
        /*0094*/ 	.word	0xffffffff


	//----- nvinfo : EIATTR_COOP_GROUP_INSTR_OFFSETS
	.align		4
.L_81:
        /*0098*/ 	.byte	0x04, 0x28
        /*009a*/ 	.short	(.L_83 - .L_82)


	//   ....[0]....
.L_82:
        /*009c*/ 	.word	0x00000260


	//   ....[1]....
        /*00a0*/ 	.word	0x00000290


	//   ....[2]....
        /*00a4*/ 	.word	0x000002c0


	//   ....[3]....
        /*00a8*/ 	.word	0x000002f0


	//   ....[4]....
        /*00ac*/ 	.word	0x00000300


	//   ....[5]....
        /*00b0*/ 	.word	0x00000310


	//   ....[6]....
        /*00b4*/ 	.word	0x00000330


	//   ....[7]....
        /*00b8*/ 	.word	0x00000350


	//   ....[8]....
        /*00bc*/ 	.word	0x00000360


	//   ....[9]....
        /*00c0*/ 	.word	0x00000370


	//   ....[10]....
        /*00c4*/ 	.word	0x00000390


	//   ....[11]....
        /*00c8*/ 	.word	0x000003c0


	//   ....[12]....
        /*00cc*/ 	.word	0x000003e0


	//   ....[13]....
        /*00d0*/ 	.word	0x00000400


	//   ....[14]....
        /*00d4*/ 	.word	0x00000410


	//   ....[15]....
        /*00d8*/ 	.word	0x00000430


	//----- nvinfo : EIATTR_VRC_CTA_INIT_COUNT
	.align		4
.L_83:
        /*00dc*/ 	.byte	0x02, 0x4a
	.zero		1
	.zero		1


	//----- nvinfo : EIATTR_EXIT_INSTR_OFFSETS
	.align		4
        /*00e0*/ 	.byte	0x04, 0x1c
        /*00e2*/ 	.short	(.L_85 - .L_84)


	//   ....[0]....
.L_84:
        /*00e4*/ 	.word	0x00000200


	//----- nvinfo : EIATTR_CRS_STACK_SIZE
	.align		4
.L_85:
        /*00e8*/ 	.byte	0x04, 0x1e
        /*00ea*/ 	.short	(.L_87 - .L_86)
.L_86:
        /*00ec*/ 	.word	0x00000000


	//----- nvinfo : EIATTR_CBANK_PARAM_SIZE
	.align		4
.L_87:
        /*00f0*/ 	.byte	0x03, 0x19
        /*00f2*/ 	.short	0x0020


	//----- nvinfo : EIATTR_PARAM_CBANK
	.align		4
        /*00f4*/ 	.byte	0x04, 0x0a
        /*00f6*/ 	.short	(.L_89 - .L_88)
	.align		4
.L_88:
        /*00f8*/ 	.word	index@(.nv.constant0._Z41mma_m8n8k4_row_col_f16_f16_f16_f16_kernelPtS_S_S_)
        /*00fc*/ 	.short	0x0380
        /*00fe*/ 	.short	0x0020


	//----- nvinfo : EIATTR_SW_WAR
	.align		4
.L_89:
        /*0100*/ 	.byte	0x04, 0x36
        /*0102*/ 	.short	(.L_91 - .L_90)
.L_90:
        /*0104*/ 	.word	0x00000008
.L_91:


//--------------------- .nv.callgraph             --------------------------
	.section	.nv.callgraph,"",@"SHT_CUDA_CALLGRAPH"
	.align	4
	.sectionentsize	8
	.align		4
        /*0000*/ 	.word	0x00000000
	.align		4
        /*0004*/ 	.word	0xffffffff
	.align		4
        /*0008*/ 	.word	0x00000000
	.align		4
        /*000c*/ 	.word	0xfffffffe
	.align		4
        /*0010*/ 	.word	0x00000000
	.align		4
        /*0014*/ 	.word	0xfffffffd
	.align		4
        /*0018*/ 	.word	0x00000000
	.align		4
        /*001c*/ 	.word	0xfffffffc


//--------------------- .text._Z41mma_m8n8k4_row_col_f32_f16_f16_f16_kernelPfPtS0_S0_ --------------------------
	.section	.text._Z41mma_m8n8k4_row_col_f32_f16_f16_f16_kernelPfPtS0_S0_,"ax",@progbits
	.align	128
        .global         _Z41mma_m8n8k4_row_col_f32_f16_f16_f16_kernelPfPtS0_S0_
        .type           _Z41mma_m8n8k4_row_col_f32_f16_f16_f16_kernelPfPtS0_S0_,@function
        .size           _Z41mma_m8n8k4_row_col_f32_f16_f16_f16_kernelPfPtS0_S0_,(.L_x_4 - _Z41mma_m8n8k4_row_col_f32_f16_f16_f16_kernelPfPtS0_S0_)
        .other          _Z41mma_m8n8k4_row_col_f32_f16_f16_f16_kernelPfPtS0_S0_,@"STO_CUDA_ENTRY STV_DEFAULT"
_Z41mma_m8n8k4_row_col_f32_f16_f16_f16_kernelPfPtS0_S0_:
.text._Z41mma_m8n8k4_row_col_f32_f16_f16_f16_kernelPfPtS0_S0_:
[----:B------:R-:W-:Y:S01]  /*0000*/  LDC R1, c[0x0][0x37c] ;  /* 0x0000df00ff017b82 */ /* 0x000fe20000000800 */
[----:B------:R-:W0:Y:S07]  /*0010*/  S2R R8, SR_TID.X ;  /* 0x0000000000087919 */ /* 0x000e2e0000002100 */
[----:B------:R-:W1:Y:S01]  /*0020*/  LDC.64 R2, c[0x0][0x388] ;  /* 0x0000e200ff027b82 */ /* 0x000e620000000a00 */
[----:B------:R-:W2:Y:S07]  /*0030*/  LDCU.64 UR4, c[0x0][0x358] ;  /* 0x00006b00ff0477ac */ /* 0x000eae0008000a00 */
[----:B------:R-:W3:Y:S08]  /*0040*/  LDC.64 R4, c[0x0][0x390] ;  /* 0x0000e400ff047b82 */ /* 0x000ef00000000a00 */
[----:B------:R-:W4:Y:S01]  /*0050*/  LDC.64 R6, c[0x0][0x398] ;  /* 0x0000e600ff067b82 */ /* 0x000f220000000a00 */
[----:B0-----:R-:W-:-:S02]  /*0060*/  LOP3.LUT P0, R0, R8, 0x10, RZ, 0xc0, !PT ;  /* 0x0000001008007812 */ /* 0x001fc4000780c0ff */
[C---:B------:R-:W-:Y:S02]  /*0070*/  SHF.L.U32 R9, R8.reuse, 0x2, RZ ;  /* 0x0000000208097819 */ /* 0x040fe400000006ff */
[----:B------:R-:W-:Y:S02]  /*0080*/  SHF.L.U32 R10, R8, 0x1, RZ ;  /* 0x00000001080a7819 */ /* 0x000fe400000006ff */
[----:B------:R-:W-:Y:S02]  /*0090*/  LOP3.LUT R11, R0, 0xc, R9, 0xf8, !PT ;  /* 0x0000000c000b7812 */ /* 0x000fe400078ef809 */
[----:B------:R-:W-:Y:S02]  /*00a0*/  SHF.L.U32 R9, R8, 0x3, RZ ;  /* 0x0000000308097819 */ /* 0x000fe400000006ff */
[----:B------:R-:W-:Y:S01]  /*00b0*/  LOP3.LUT R10, R10, 0x20, RZ, 0xc0, !PT ;  /* 0x000000200a0a7812 */ /* 0x000fe200078ec0ff */
[----:B-1----:R-:W-:-:S03]  /*00c0*/  IMAD.WIDE.U32 R2, R11, 0x2, R2 ;  /* 0x000000020b027825 */ /* 0x002fc600078e0002 */
[----:B------:R-:W-:Y:S01]  /*00d0*/  LOP3.LUT R13, R10, 0x18, R9, 0xf8, !PT ;  /* 0x000000180a0d7812 */ /* 0x000fe200078ef809 */
[----:B---3--:R-:W-:Y:S01]  /*00e0*/  IMAD.WIDE.U32 R4, R11, 0x2, R4 ;  /* 0x000000020b047825 */ /* 0x008fe200078e0004 */
[----:B--2---:R0:W5:Y:S03]  /*00f0*/  LDG.E R26, desc[UR4][R2.64] ;  /* 0x00000004021a7981 */ /* 0x004166000c1e1900 */
[----:B----4-:R-:W-:Y:S01]  /*0100*/  IMAD.WIDE.U32 R6, R13, 0x2, R6 ;  /* 0x000000020d067825 */ /* 0x010fe200078e0006 */
[----:B------:R0:W5:Y:S04]  /*0110*/  LDG.E R19, desc[UR4][R2.64+0x4] ;  /* 0x0000040402137981 */ /* 0x000168000c1e1900 */
[----:B------:R0:W5:Y:S04]  /*0120*/  LDG.E R0, desc[UR4][R4.64] ;  /* 0x0000000404007981 */ /* 0x000168000c1e1900 */
[----:B------:R0:W5:Y:S04]  /*0130*/  LDG.E R11, desc[UR4][R4.64+0x4] ;  /* 0x00000404040b7981 */ /* 0x000168000c1e1900 */
[----:B------:R0:W5:Y:S04]  /*0140*/  LDG.E R36, desc[UR4][R6.64] ;  /* 0x0000000406247981 */ /* 0x000168000c1e1900 */
[----:B------:R0:W5:Y:S04]  /*0150*/  LDG.E R13, desc[UR4][R6.64+0x4] ;  /* 0x00000404060d7981 */ /* 0x000168000c1e1900 */
[----:B------:R0:W5:Y:S04]  /*0160*/  LDG.E R34, desc[UR4][R6.64+0x8] ;  /* 0x0000080406227981 */ /* 0x000168000c1e1900 */
[----:B------:R0:W5:Y:S01]  /*0170*/  LDG.E R32, desc[UR4][R6.64+0xc] ;  /* 0x00000c0406207981 */ /* 0x000162000c1e1900 */
[----:B------:R-:W-:-:S07]  /*0180*/  MOV R14, 0x1a0 ;  /* 0x000001a0000e7802 */ /* 0x000fce0000000f00 */
[----:B0----5:R-:W-:Y:S05]  /*0190*/  CALL.REL.NOINC `($__internal_0_$__cuda_sm_8x_mma_row_col_f32_f16_f16_f16) ;  /* 0x0000000000487944 */ /* 0x021fea0003c00000 */
[----:B------:R-:W0:Y:S01]  /*01a0*/  LDC.64 R4, c[0x0][0x380] ;  /* 0x0000e000ff047b82 */ /* 0x000e220000000a00 */
[----:B------:R-:W-:Y:S01]  /*01b0*/  HFMA2 R6, -RZ, RZ, 0, 9.5367431640625e-07 ;  /* 0x00000010ff067431 */ /* 0x000fe200000001ff */
[----:B------:R-:W-:-:S04]  /*01c0*/  LOP3.LUT R7, R10, 0x8, R9, 0xf8, !PT ;  /* 0x000000080a077812 */ /* 0x000fc800078ef809 */
[----:B------:R-:W-:Y:S02]  /*01d0*/  LOP3.LUT R7, R7, 0x2, R8, 0xf8, !PT ;  /* 0x0000000207077812 */ /* 0x000fe400078ef808 */
[----:B------:R-:W-:-:S04]  /*01e0*/  SEL R6, R6, 0x30, !P0 ;  /* 0x0000003006067807 */ /* 0x000fc80004000000 */
[----:B------:R-:W-:-:S04]  /*01f0*/  LOP3.LUT R9, R6, 0x8, R9, 0xf8, !PT ;  /* 0x0000000806097812 */ /* 0x000fc800078ef809 */
[----:B------:R-:W-:Y:S01]  /*0200*/  LOP3.LUT R9, R9, 0x2, R8, 0xf8, !PT ;  /* 0x0000000209097812 */ /* 0x000fe200078ef808 */
[----:B0-----:R-:W-:-:S04]  /*0210*/  IMAD.WIDE.U32 R6, R7, 0x4, R4 ;  /* 0x0000000407067825 */ /* 0x001fc800078e0004 */
[----:B------:R-:W-:Y:S01]  /*0220*/  IMAD.WIDE.U32 R4, R9, 0x4, R4 ;  /* 0x0000000409047825 */ /* 0x000fe200078e0004 */
[----:B------:R-:W-:Y:S04]  /*0230*/  STG.E desc[UR4][R6.64], R0 ;  /* 0x0000000006007986 */ /* 0x000fe8000c101904 */
[----:B------:R-:W-:Y:S04]  /*0240*/  STG.E desc[UR4][R6.64+0x4], R2 ;  /* 0x0000040206007986 */ /* 0x000fe8000c101904 */
[----:B------:R-:W-:Y:S04]  /*0250*/  STG.E desc[UR4][R4.64], R3 ;  /* 0x0000000304007986 */ /* 0x000fe8000c101904 */
[----:B------:R-:W-:Y:S04]  /*0260*/  STG.E desc[UR4][R4.64+0x4], R11 ;  /* 0x0000040b04007986 */ /* 0x000fe8000c101904 */
[----:B------:R-:W-:Y:S04]  /*0270*/  STG.E desc[UR4][R6.64+0x10], R27 ;  /* 0x0000101b06007986 */ /* 0x000fe8000c101904 */
[----:B------:R-:W-:Y:S04]  /*0280*/  STG.E desc[UR4][R6.64+0x14], R17 ;  /* 0x0000141106007986 */ /* 0x000fe8000c101904 */
[----:B------:R-:W-:Y:S04]  /*0290*/  STG.E desc[UR4][R4.64+0x10], R19 ;  /* 0x0000101304007986 */ /* 0x000fe8000c101904 */
[----:B------:R-:W-:Y:S01]  /*02a0*/  STG.E desc[UR4][R4.64+0x14], R13 ;  /* 0x0000140d04007986 */ /* 0x000fe2000c101904 */
[----:B------:R-:W-:Y:S05]  /*02b0*/  EXIT ;  /* 0x000000000000794d */ /* 0x000fea0003800000 */
        .weak           $__internal_0_$__cuda_sm_8x_mma_row_col_f32_f16_f16_f16
        .type           $__internal_0_$__cuda_sm_8x_mma_row_col_f32_f16_f16_f16,@function
        .size           $__internal_0_$__cuda_sm_8x_mma_row_col_f32_f16_f16_f16,($__internal_1_$__cuda_sm_8x_mma_shfl_f32 - $__internal_0_$__cuda_sm_8x_mma_row_col_f32_f16_f16_f16)
$__internal_0_$__cuda_sm_8x_mma_row_col_f32_f16_f16_f16:
[----:B------:R-:W0:Y:S01]  /*02c0*/  S2R R4, SR_LANEID ;  /* 0x0000000000047919 */ /* 0x000e220000000000 */
[----:B------:R-:W-:Y:S02]  /*02d0*/  MOV R6, R13 ;  /* 0x0000000d00067202 */ /* 0x000fe40000000f00 */
[C---:B0-----:R-:W-:Y:S02]  /*02e0*/  LOP3.LUT R2, R4.reuse, 0xfffffffc, RZ, 0xc0, !PT ;  /* 0xfffffffc04027812 */ /* 0x041fe400078ec0ff */
[C---:B------:R-:W-:Y:S02]  /*02f0*/  LOP3.LUT R3, R4.reuse, 0x1, RZ, 0xc0, !PT ;  /* 0x0000000104037812 */ /* 0x040fe400078ec0ff */
[----:B------:R-:W-:Y:S02]  /*0300*/  LOP3.LUT R4, R4, 0xe, RZ, 0xc0, !PT ;  /* 0x0000000e04047812 */ /* 0x000fe400078ec0ff */
[----:B------:R-:W-:Y:S02]  /*0310*/  IADD3 R2, PT, PT, R2, R3, RZ ;  /* 0x0000000302027210 */ /* 0x000fe40007ffe0ff */
[C---:B------:R-:W-:Y:S01]  /*0320*/  IADD3 R5, PT, PT, R4.reuse, 0x1, RZ ;  /* 0x0000000104057810 */ /* 0x040fe20007ffe0ff */
[----:B------:R-:W0:Y:S01]  /*0330*/  SHFL.IDX PT, R37, R0, R4, 0x1f ;  /* 0x00001f0400257589 */ /* 0x000e2200000e0000 */
[----:B------:R-:W-:-:S02]  /*0340*/  IADD3 R7, PT, PT, R4, 0x10, RZ ;  /* 0x0000001004077810 */ /* 0x000fc40007ffe0ff */
[----:B------:R-:W-:Y:S01]  /*0350*/  IADD3 R15, PT, PT, R4, 0x11, RZ ;  /* 0x00000011040f7810 */ /* 0x000fe20007ffe0ff */
[----:B------:R-:W1:Y:S01]  /*0360*/  SHFL.IDX PT, R28, R26, R2, 0x1f ;  /* 0x00001f021a1c7589 */ /* 0x000e6200000e0000 */
[----:B------:R-:W-:-:S03]  /*0370*/  IADD3 R3, PT, PT, R2, 0x2, RZ ;  /* 0x0000000202037810 */ /* 0x000fc60007ffe0ff */
[----:B------:R-:W2:Y:S04]  /*0380*/  SHFL.IDX PT, R21, R19, R2, 0x1f ;  /* 0x00001f0213157589 */ /* 0x000ea800000e0000 */
[----:B------:R-:W3:Y:S04]  /*0390*/  SHFL.IDX PT, R20, R11, R4, 0x1f ;  /* 0x00001f040b147589 */ /* 0x000ee800000e0000 */
[----:B------:R-:W4:Y:S04]  /*03a0*/  SHFL.IDX PT, R35, R0, R5, 0x1f ;  /* 0x00001f0500237589 */ /* 0x000f2800000e0000 */
[----:B------:R1:W5:Y:S04]  /*03b0*/  SHFL.IDX PT, R18, R11, R5, 0x1f ;  /* 0x00001f050b127589 */ /* 0x00036800000e0000 */
[----:B------:R-:W5:Y:S01]  /*03c0*/  SHFL.IDX PT, R33, R0, R7, 0x1f ;  /* 0x00001f0700217589 */ /* 0x000f6200000e0000 */
[----:B0-----:R-:W-:-:S02]  /*03d0*/  HADD2.F32 R30, -RZ, R37.H0_H0 ;  /* 0x20000025ff1e7230 */ /* 0x001fc40000004100 */
[----:B------:R-:W-:Y:S01]  /*03e0*/  HADD2.F32 R37, -RZ, R37.H1_H1 ;  /* 0x30000025ff257230 */ /* 0x000fe20000004100 */
[----:B------:R0:W5:Y:S01]  /*03f0*/  SHFL.IDX PT, R16, R11, R7, 0x1f ;  /* 0x00001f070b107589 */ /* 0x00016200000e0000 */
[----:B-1----:R-:W-:-:S03]  /*0400*/  HADD2.F32 R5, -RZ, R28.H0_H0 ;  /* 0x2000001cff057230 */ /* 0x002fc60000004100 */
[----:B------:R1:W1:Y:S01]  /*0410*/  SHFL.IDX PT, R31, R0, R15, 0x1f ;  /* 0x00001f0f001f7589 */ /* 0x00026200000e0000 */
[----:B--2---:R-:W-:Y:S02]  /*0420*/  HADD2.F32 R24, -RZ, R21.H0_H0 ;  /* 0x20000015ff187230 */ /* 0x004fe40000004100 */
[----:B------:R-:W-:Y:S01]  /*0430*/  HADD2.F32 R28, -RZ, R28.H1_H1 ;  /* 0x3000001cff1c7230 */ /* 0x000fe20000004100 */
[----:B------:R-:W2:Y:S01]  /*0440*/  SHFL.IDX PT, R12, R11, R15, 0x1f ;  /* 0x00001f0f0b0c7589 */ /* 0x000ea200000e0000 */
[--C-:B---3--:R-:W-:Y:S01]  /*0450*/  HADD2.F32 R29, -RZ, R20.reuse.H0_H0 ;  /* 0x20000014ff1d7230 */ /* 0x108fe20000004100 */
[----:B0-----:R-:W-:Y:S01]  /*0460*/  MOV R7, 0x5c0 ;  /* 0x000005c000077802 */ /* 0x001fe20000000f00 */
[----:B------:R-:W-:Y:S01]  /*0470*/  HADD2.F32 R20, -RZ, R20.H1_H1 ;  /* 0x30000014ff147230 */ /* 0x000fe20000004100 */
[----:B------:R-:W0:Y:S01]  /*0480*/  SHFL.IDX PT, R26, R26, R3, 0x1f ;  /* 0x00001f031a1a7589 */ /* 0x000e2200000e0000 */
[----:B----4-:R-:W-:Y:S02]  /*0490*/  HADD2.F32 R4, -RZ, R35.H0_H0 ;  /* 0x20000023ff047230 */ /* 0x010fe40000004100 */
[----:B------:R-:W-:Y:S01]  /*04a0*/  HADD2.F32 R21, -RZ, R21.H1_H1 ;  /* 0x30000015ff157230 */ /* 0x000fe20000004100 */
[----:B------:R0:W3:Y:S01]  /*04b0*/  SHFL.IDX PT, R19, R19, R3, 0x1f ;  /* 0x00001f0313137589 */ /* 0x0000e200000e0000 */
[----:B-----5:R-:W-:-:S02]  /*04c0*/  HADD2.F32 R27, -RZ, R18.H0_H0 ;  /* 0x20000012ff1b7230 */ /* 0x020fc40000004100 */
[----:B------:R-:W-:Y:S02]  /*04d0*/  HADD2.F32 R35, -RZ, R35.H1_H1 ;  /* 0x30000023ff237230 */ /* 0x000fe40000004100 */
[--C-:B-1----:R-:W-:Y:S02]  /*04e0*/  HADD2.F32 R0, -RZ, R33.reuse.H0_H0 ;  /* 0x20000021ff007230 */ /* 0x102fe40000004100 */
[----:B------:R-:W-:Y:S02]  /*04f0*/  HADD2.F32 R18, -RZ, R18.H1_H1 ;  /* 0x30000012ff127230 */ /* 0x000fe40000004100 */
[----:B------:R-:W-:Y:S02]  /*0500*/  HADD2.F32 R25, -RZ, R16.H0_H0 ;  /* 0x20000010ff197230 */ /* 0x000fe40000004100 */
[----:B------:R-:W-:Y:S02]  /*0510*/  HADD2.F32 R33, -RZ, R33.H1_H1 ;  /* 0x30000021ff217230 */ /* 0x000fe40000004100 */
[----:B------:R-:W-:-:S02]  /*0520*/  HADD2.F32 R2, -RZ, R31.H0_H0 ;  /* 0x2000001fff027230 */ /* 0x000fc40000004100 */
[----:B------:R-:W-:Y:S02]  /*0530*/  HADD2.F32 R16, -RZ, R16.H1_H1 ;  /* 0x30000010ff107230 */ /* 0x000fe40000004100 */
[----:B--2---:R-:W-:Y:S02]  /*0540*/  HADD2.F32 R23, -RZ, R12.H0_H0 ;  /* 0x2000000cff177230 */ /* 0x004fe40000004100 */
[----:B------:R-:W-:Y:S02]  /*0550*/  HADD2.F32 R31, -RZ, R31.H1_H1 ;  /* 0x3000001fff1f7230 */ /* 0x000fe40000004100 */
[----:B0-----:R-:W-:Y:S02]  /*0560*/  HADD2.F32 R3, -RZ, R26.H0_H0 ;  /* 0x2000001aff037230 */ /* 0x001fe40000004100 */
[----:B------:R-:W-:Y:S02]  /*0570*/  HADD2.F32 R12, -RZ, R12.H1_H1 ;  /* 0x3000000cff0c7230 */ /* 0x000fe40000004100 */
[----:B---3--:R-:W-:-:S02]  /*0580*/  HADD2.F32 R22, -RZ, R19.H0_H0 ;  /* 0x20000013ff167230 */ /* 0x008fc40000004100 */
[----:B------:R-:W-:Y:S02]  /*0590*/  HADD2.F32 R26, -RZ, R26.H1_H1 ;  /* 0x3000001aff1a7230 */ /* 0x000fe40000004100 */
[----:B------:R-:W-:-:S07]  /*05a0*/  HADD2.F32 R19, -RZ, R19.H1_H1 ;  /* 0x30000013ff137230 */ /* 0x000fce0000004100 */
[----:B------:R-:W-:Y:S05]  /*05b0*/  CALL.REL.NOINC `($__internal_1_$__cuda_sm_8x_mma_shfl_f32) ;  /* 0x0000000000c87944 */ /* 0x000fea0003c00000 */
[-C--:B------:R-:W-:Y:S01]  /*05c0*/  FFMA R6, R5, R4.reuse, RZ ;  /* 0x0000000405067223 */ /* 0x080fe200000000ff */
[----:B------:R-:W-:Y:S01]  /*05d0*/  FFMA R32, R3, R4, RZ ;  /* 0x0000000403207223 */ /* 0x000fe200000000ff */
[-C--:B------:R-:W-:Y:S01]  /*05e0*/  FFMA R4, R5, R0.reuse, RZ ;  /* 0x0000000005047223 */ /* 0x080fe200000000ff */
[----:B------:R-:W-:Y:S01]  /*05f0*/  FFMA R0, R3, R0, RZ ;  /* 0x0000000003007223 */ /* 0x000fe200000000ff */
[-C--:B------:R-:W-:Y:S01]  /*0600*/  FFMA R7, R5, R30.reuse, RZ ;  /* 0x0000001e05077223 */ /* 0x080fe200000000ff */
[----:B------:R-:W-:Y:S01]  /*0610*/  FFMA R30, R3, R30, RZ ;  /* 0x0000001e031e7223 */ /* 0x000fe200000000ff */
[-C--:B------:R-:W-:Y:S01]  /*0620*/  FFMA R6, R28, R35.reuse, R6 ;  /* 0x000000231c067223 */ /* 0x080fe20000000006 */
[----:B------:R-:W-:Y:S01]  /*0630*/  FFMA R32, R26, R35, R32 ;  /* 0x000000231a207223 */ /* 0x000fe20000000020 */
[-C--:B------:R-:W-:Y:S01]  /*0640*/  FFMA R34, R5, R2.reuse, RZ ;  /* 0x0000000205227223 */ /* 0x080fe200000000ff */
[-C--:B------:R-:W-:Y:S01]  /*0650*/  FFMA R4, R28, R33.reuse, R4 ;  /* 0x000000211c047223 */ /* 0x080fe20000000004 */
[----:B------:R-:W-:Y:S01]  /*0660*/  FFMA R33, R26, R33, R0 ;  /* 0x000000211a217223 */ /* 0x000fe20000000000 */
[----:B------:R-:W-:Y:S01]  /*0670*/  FFMA R2, R3, R2, RZ ;  /* 0x0000000203027223 */ /* 0x000fe200000000ff */
[-C--:B------:R-:W-:Y:S01]  /*0680*/  FFMA R7, R28, R37.reuse, R7 ;  /* 0x000000251c077223 */ /* 0x080fe20000000007 */
[----:B------:R-:W-:Y:S01]  /*0690*/  FFMA R37, R26, R37, R30 ;  /* 0x000000251a257223 */ /* 0x000fe2000000001e */
[-C--:B------:R-:W-:Y:S01]  /*06a0*/  FFMA R3, R24, R27.reuse, R6 ;  /* 0x0000001b18037223 */ /* 0x080fe20000000006 */
[----:B------:R-:W-:Y:S01]  /*06b0*/  FFMA R32, R22, R27, R32 ;  /* 0x0000001b16207223 */ /* 0x000fe20000000020 */
        /* <DEDUP_REMOVED lines=9> */
[----:B------:R-:W-:-:S02]  /*0750*/  HADD2.F32 R4, -RZ, R15.H0_H0 ;  /* 0x2000000fff047230 */ /* 0x000fc40000004100 */
[C---:B------:R-:W-:Y:S01]  /*0760*/  FFMA R5, R21.reuse, R20, R0 ;  /* 0x0000001415057223 */ /* 0x040fe20000000000 */
[----:B------:R-:W-:Y:S02]  /*0770*/  HADD2.F32 R15, -RZ, R15.H1_H1 ;  /* 0x3000000fff0f7230 */ /* 0x000fe40000004100 */
[----:B------:R-:W-:Y:S01]  /*0780*/  FFMA R6, R21, R12, R29 ;  /* 0x0000000c15067223 */ /* 0x000fe2000000001d */
[--C-:B------:R-:W-:Y:S02]  /*0790*/  HADD2.F32 R0, -RZ, R17.reuse.H0_H0 ;  /* 0x20000011ff007230 */ /* 0x100fe40000004100 */
[----:B------:R-:W-:Y:S01]  /*07a0*/  FFMA R20, R19, R20, R2 ;  /* 0x0000001413147223 */ /* 0x000fe20000000002 */
[----:B------:R-:W-:Y:S02]  /*07b0*/  HADD2.F32 R2, -RZ, R17.H1_H1 ;  /* 0x30000011ff027230 */ /* 0x000fe40000004100 */
[----:B------:R-:W-:Y:S01]  /*07c0*/  FADD R17, R15, R6 ;  /* 0x000000060f117221 */ /* 0x000fe20000000000 */
[----:B------:R-:W-:Y:S01]  /*07d0*/  FFMA R23, R22, R23, R26 ;  /* 0x0000001716177223 */ /* 0x000fe2000000001a */
[----:B------:R-:W-:-:S02]  /*07e0*/  HFMA2 R15, -RZ, RZ, 0, 0 ;  /* 0x00000000ff0f7431 */ /* 0x000fc400000001ff */
[-C--:B------:R-:W-:Y:S01]  /*07f0*/  FFMA R7, R21, R18.reuse, R3 ;  /* 0x0000001215077223 */ /* 0x080fe20000000003 */
[----:B------:R-:W-:Y:S01]  /*0800*/  FADD R0, R0, R5 ;  /* 0x0000000500007221 */ /* 0x000fe20000000000 */
[----:B------:R-:W-:Y:S02]  /*0810*/  HADD2.F32 R3, -RZ, R11.H0_H0 ;  /* 0x2000000bff037230 */ /* 0x000fe40000004100 */
[C---:B------:R-:W-:Y:S01]  /*0820*/  FFMA R32, R19.reuse, R18, R32 ;  /* 0x0000001213207223 */ /* 0x040fe20000000020 */
[----:B------:R-:W-:Y:S02]  /*0830*/  HADD2.F32 R5, -RZ, R13.H0_H0 ;  /* 0x2000000dff057230 */ /* 0x000fe40000004100 */
[----:B------:R-:W-:Y:S01]  /*0840*/  FFMA R12, R19, R12, R23 ;  /* 0x0000000c130c7223 */ /* 0x000fe20000000017 */
[----:B------:R-:W-:Y:S02]  /*0850*/  HADD2.F32 R11, -RZ, R11.H1_H1 ;  /* 0x3000000bff0b7230 */ /* 0x000fe40000004100 */
[----:B------:R-:W-:Y:S01]  /*0860*/  FADD R2, R2, R7 ;  /* 0x0000000702027221 */ /* 0x000fe20000000000 */
[----:B------:R-:W-:-:S02]  /*0870*/  HADD2.F32 R13, -RZ, R13.H1_H1 ;  /* 0x3000000dff0d7230 */ /* 0x000fc40000004100 */
[----:B------:R-:W-:Y:S01]  /*0880*/  FADD R3, R3, R20 ;  /* 0x0000001403037221 */ /* 0x000fe20000000000 */
[----:B------:R-:W-:Y:S01]  /*0890*/  FADD R27, R4, R27 ;  /* 0x0000001b041b7221 */ /* 0x000fe20000000000 */
[----:B------:R-:W-:Y:S01]  /*08a0*/  FADD R11, R11, R32 ;  /* 0x000000200b0b7221 */ /* 0x000fe20000000000 */
[----:B------:R-:W-:Y:S01]  /*08b0*/  FADD R19, R5, R16 ;  /* 0x0000001005137221 */ /* 0x000fe20000000000 */
[----:B------:R-:W-:Y:S01]  /*08c0*/  FADD R13, R13, R12 ;  /* 0x0000000c0d0d7221 */ /* 0x000fe20000000000 */
[----:B------:R-:W-:Y:S06]  /*08d0*/  RET.REL.NODEC R14 `(_Z41mma_m8n8k4_row_col_f32_f16_f16_f16_kernelPfPtS0_S0_) ;  /* 0xfffffff40ec87950 */ /* 0x000fec0003c3ffff */
        .weak           $__internal_1_$__cuda_sm_8x_mma_shfl_f32
        .type           $__internal_1_$__cuda_sm_8x_mma_shfl_f32,@function
        .size           $__internal_1_$__cuda_sm_8x_mma_shfl_f32,(.L_x_4 - $__internal_1_$__cuda_sm_8x_mma_shfl_f32)
$__internal_1_$__cuda_sm_8x_mma_shfl_f32:
[----:B------:R-:W0:Y:S02]  /*08e0*/  S2R R13, SR_LANEID ;  /* 0x00000000000d7919 */ /* 0x000e240000000000 */
[----:B0-----:R-:W-:Y:S02]  /*08f0*/  LOP3.LUT R11, R13, 0x2, RZ, 0x3c, !PT ;  /* 0x000000020d0b7812 */ /* 0x001fe400078e3cff */
[----:B------:R-:W-:-:S03]  /*0900*/  SHF.R.U32.HI R13, RZ, 0x1, R13 ;  /* 0x00000001ff0d7819 */ /* 0x000fc6000001160d */
[----:B------:R-:W0:Y:S01]  /*0910*/  SHFL.IDX PT, R17, R6, R11, 0x1f ;  /* 0x00001f0b06117589 */ /* 0x000e2200000e0000 */
[----:B------:R-:W-:-:S03]  /*0920*/  LOP3.LUT R13, R13, 0x1, RZ, 0xc0, !PT ;  /* 0x000000010d0d7812 */ /* 0x000fc600078ec0ff */
[----:B------:R-:W1:Y:S01]  /*0930*/  SHFL.IDX PT, R15, R32, R11, 0x1f ;  /* 0x00001f0b200f7589 */ /* 0x000e6200000e0000 */
[----:B------:R-:W-:-:S03]  /*0940*/  ISETP.NE.U32.AND P1, PT, R13, 0x1, PT ;  /* 0x000000010d00780c */ /* 0x000fc60003f25070 */
[----:B------:R-:W2:Y:S01]  /*0950*/  SHFL.IDX PT, R13, R34, R11, 0x1f ;  /* 0x00001f0b220d7589 */ /* 0x000ea200000e0000 */
[----:B0-----:R-:W-:-:S03]  /*0960*/  SEL R17, R17, R36, !P1 ;  /* 0x0000002411117207 */ /* 0x001fc60004800000 */
[----:B------:R-:W0:Y:S01]  /*0970*/  SHFL.IDX PT, R36, R36, R11, 0x1f ;  /* 0x00001f0b24247589 */ /* 0x000e2200000e0000 */
[----:B-1----:R-:W-:Y:S02]  /*0980*/  SEL R15, R15, R34, !P1 ;  /* 0x000000220f0f7207 */ /* 0x002fe40004800000 */
[----:B--2---:R-:W-:Y:S02]  /*0990*/  SEL R13, R32, R13, !P1 ;  /* 0x0000000d200d7207 */ /* 0x004fe40004800000 */
[----:B0-----:R-:W-:Y:S02]  /*09a0*/  SEL R11, R6, R36, !P1 ;  /* 0x00000024060b7207 */ /* 0x001fe40004800000 */
[----:B------:R-:W-:Y:S01]  /*09b0*/  MOV R6, R7 ;  /* 0x0000000700067202 */ /* 0x000fe20000000f00 */
[----:B------:R-:W-:-:S04]  /*09c0*/  HFMA2 R7, -RZ, RZ, 0, 0 ;  /* 0x00000000ff077431 */ /* 0x000fc800000001ff */
[----:B------:R-:W-:Y:S05]  /*09d0*/  RET.REL.NODEC R6 `(_Z41mma_m8n8k4_row_col_f32_f16_f16_f16_kernelPfPtS0_S0_) ;  /* 0xfffffff406887950 */ /* 0x000fea0003c3ffff */
.L_x_0:
[----:B------:R-:W-:-:S00]  /*09e0*/  BRA `(.L_x_0) ;  /* 0xfffffffc00fc7947 */ /* 0x000fc0000383ffff */
[----:B------:R-:W-:-:S00]  /*09f0*/  NOP ;  /* 0x0000000000007918 */ /* 0x000fc00000000000 */
        /* <DEDUP_REMOVED lines=8> */
.L_x_4:


//--------------------- .text._Z41mma_m8n8k4_row_col_f32_f16_f16_f32_kernelPfPtS0_S_ --------------------------
	.section	.text._Z41mma_m8n8k4_row_col_f32_f16_f16_f32_kernelPfPtS0_S_,"ax",@progbits
	.align	128
        .global         _Z41mma_m8n8k4_row_col_f32_f16_f16_f32_kernelPfPtS0_S_
        .type           _Z41mma_m8n8k4_row_col_f32_f16_f16_f32_kernelPfPtS0_S_,@function
        .size           _Z41mma_m8n8k4_row_col_f32_f16_f16_f32_kernelPfPtS0_S_,(.L_x_5 - _Z41mma_m8n8k4_row_col_f32_f16_f16_f32_kernelPfPtS0_S_)
        .other          _Z41mma_m8n8k4_row_col_f32_f16_f16_f32_kernelPfPtS0_S_,@"STO_CUDA_ENTRY STV_DEFAULT"
_Z41mma_m8n8k4_row_col_f32_f16_f16_f32_kernelPfPtS0_S_:
.text._Z41mma_m8n8k4_row_col_f32_f16_f16_f32_kernelPfPtS0_S_:
[----:B------:R-:W-:Y:S01]  /*0000*/  LDC R1, c[0x0][0x37c] ;  /* 0x0000df00ff017b82 */ /* 0x000fe20000000800 */
[----:B------:R-:W0:Y:S07]  /*0010*/  S2R R9, SR_TID.X ;  /* 0x0000000000097919 */ /* 0x000e2e0000002100 */
[----:B------:R-:W1:Y:S01]  /*0020*/  LDC.64 R18, c[0x0][0x388] ;  /* 0x0000e200ff127b82 */ /* 0x000e620000000a00 */
[----:B------:R-:W-:Y:S01]  /*0030*/  HFMA2 R6, -RZ, RZ, 0, 9.5367431640625e-07 ;  /* 0x00000010ff067431 */ /* 0x000fe200000001ff */
[----:B------:R-:W2:Y:S06]  /*0040*/  LDCU.64 UR4, c[0x0][0x358] ;  /* 0x00006b00ff0477ac */ /* 0x000eac0008000a00 */
[----:B------:R-:W3:Y:S08]  /*0050*/  LDC.64 R2, c[0x0][0x390] ;  /* 0x0000e400ff027b82 */ /* 0x000ef00000000a00 */
[----:B------:R-:W4:Y:S01]  /*0060*/  LDC.64 R16, c[0x0][0x398] ;  /* 0x0000e600ff107b82 */ /* 0x000f220000000a00 */
[----:B0-----:R-:W-:-:S02]  /*0070*/  LOP3.LUT P0, R0, R9, 0x10, RZ, 0xc0, !PT ;  /* 0x0000001009007812 */ /* 0x001fc4000780c0ff */
[C---:B------:R-:W-:Y:S02]  /*0080*/  SHF.L.U32 R5, R9.reuse, 0x2, RZ ;  /* 0x0000000209057819 */ /* 0x040fe400000006ff */
[C---:B------:R-:W-:Y:S02]  /*0090*/  SHF.L.U32 R4, R9.reuse, 0x3, RZ ;  /* 0x0000000309047819 */ /* 0x040fe400000006ff */
[----:B------:R-:W-:Y:S02]  /*00a0*/  LOP3.LUT R5, R0, 0xc, R5, 0xf8, !PT ;  /* 0x0000000c00057812 */ /* 0x000fe400078ef805 */
[----:B------:R-:W-:Y:S02]  /*00b0*/  SHF.L.U32 R0, R9, 0x1, RZ ;  /* 0x0000000109007819 */ /* 0x000fe400000006ff */
[----:B------:R-:W-:Y:S01]  /*00c0*/  LOP3.LUT R7, R4, 0x8, RZ, 0xc0, !PT ;  /* 0x0000000804077812 */ /* 0x000fe200078ec0ff */
[----:B-1----:R-:W-:Y:S01]  /*00d0*/  IMAD.WIDE.U32 R18, R5, 0x2, R18 ;  /* 0x0000000205127825 */ /* 0x002fe200078e0012 */
[----:B------:R-:W-:-:S02]  /*00e0*/  LOP3.LUT R4, R9, 0x2, RZ, 0xc0, !PT ;  /* 0x0000000209047812 */ /* 0x000fc400078ec0ff */
[----:B------:R-:W-:Y:S01]  /*00f0*/  SEL R6, R6, 0x30, !P0 ;  /* 0x0000003006067807 */ /* 0x000fe20004000000 */
[----:B---3--:R-:W-:Y:S01]  /*0100*/  IMAD.WIDE.U32 R20, R5, 0x2, R2 ;  /* 0x0000000205147825 */ /* 0x008fe200078e0002 */
[----:B------:R-:W-:Y:S01]  /*0110*/  LOP3.LUT R0, R7, 0x20, R0, 0xf8, !PT ;  /* 0x0000002007007812 */ /* 0x000fe200078ef800 */
[----:B--2---:R0:W5:Y:S01]  /*0120*/  LDG.E R25, desc[UR4][R18.64] ;  /* 0x0000000412197981 */ /* 0x004162000c1e1900 */
[----:B------:R-:W-:Y:S02]  /*0130*/  LOP3.LUT R4, R4, R7, R6, 0xfe, !PT ;  /* 0x0000000704047212 */ /* 0x000fe400078efe06 */
[----:B------:R-:W-:Y:S01]  /*0140*/  LOP3.LUT R5, R0, 0x2, R9, 0xf8, !PT ;  /* 0x0000000200057812 */ /* 0x000fe200078ef809 */
[----:B------:R0:W5:Y:S02]  /*0150*/  LDG.E R22, desc[UR4][R18.64+0x4] ;  /* 0x0000040412167981 */ /* 0x000164000c1e1900 */
[--C-:B----4-:R-:W-:Y:S02]  /*0160*/  IMAD.WIDE.U32 R26, R4, 0x4, R16.reuse ;  /* 0x00000004041a7825 */ /* 0x110fe400078e0010 */
[----:B------:R0:W5:Y:S02]  /*0170*/  LDG.E R15, desc[UR4][R20.64] ;  /* 0x00000004140f7981 */ /* 0x000164000c1e1900 */
[----:B------:R-:W-:-:S02]  /*0180*/  IMAD.WIDE.U32 R16, R5, 0x4, R16 ;  /* 0x0000000405107825 */ /* 0x000fc400078e0010 */
[----:B------:R0:W5:Y:S04]  /*0190*/  LDG.E R6, desc[UR4][R20.64+0x4] ;  /* 0x0000040414067981 */ /* 0x000168000c1e1900 */
[----:B------:R0:W5:Y:S04]  /*01a0*/  LDG.E R12, desc[UR4][R26.64] ;  /* 0x000000041a0c7981 */ /* 0x000168000c1e1900 */
        /* <DEDUP_REMOVED lines=8> */
[----:B0----5:R-:W-:Y:S05]  /*0230*/  CALL.REL.NOINC `($__internal_2_$__cuda_sm_8x_mma_row_col_f32_f16_f16_f32) ;  /* 0x0000000000307944 */ /* 0x021fea0003c00000 */
[----:B------:R-:W0:Y:S02]  /*0240*/  LDC.64 R8, c[0x0][0x380] ;  /* 0x0000e000ff087b82 */ /* 0x000e240000000a00 */
        /* <DEDUP_REMOVED lines=11> */
        .weak           $__internal_2_$__cuda_sm_8x_mma_row_col_f32_f16_f16_f32
        .type           $__internal_2_$__cuda_sm_8x_mma_row_col_f32_f16_f16_f32,@function
        .size           $__internal_2_$__cuda_sm_8x_mma_row_col_f32_f16_f16_f32,(.L_x_5 - $__internal_2_$__cuda_sm_8x_mma_row_col_f32_f16_f16_f32)
$__internal_2_$__cuda_sm_8x_mma_row_col_f32_f16_f16_f32:
[----:B------:R-:W0:Y:S02]  /*0300*/  S2R R19, SR_LANEID ;  /* 0x0000000000137919 */ /* 0x000e240000000000 */
[C---:B0-----:R-:W-:Y:S02]  /*0310*/  LOP3.LUT R0, R19.reuse, 0xfffffffc, RZ, 0xc0, !PT ;  /* 0xfffffffc13007812 */ /* 0x041fe400078ec0ff */
[C---:B------:R-:W-:Y:S02]  /*0320*/  LOP3.LUT R7, R19.reuse, 0x1, RZ, 0xc0, !PT ;  /* 0x0000000113077812 */ /* 0x040fe400078ec0ff */
[----:B------:R-:W-:Y:S02]  /*0330*/  LOP3.LUT R19, R19, 0xe, RZ, 0xc0, !PT ;  /* 0x0000000e13137812 */ /* 0x000fe400078ec0ff */
[----:B------:R-:W-:-:S03]  /*0340*/  IADD3 R16, PT, PT, R0, R7, RZ ;  /* 0x0000000700107210 */ /* 0x000fc60007ffe0ff */
[----:B------:R-:W0:Y:S01]  /*0350*/  SHFL.IDX PT, R26, R15, R19, 0x1f ;  /* 0x00001f130f1a7589 */ /* 0x000e2200000e0000 */
[----:B------:R-:W-:-:S03]  /*0360*/  IADD3 R17, PT, PT, R16, 0x2, RZ ;  /* 0x0000000210117810 */ /* 0x000fc60007ffe0ff */
[----:B------:R-:W1:Y:S04]  /*0370*/  SHFL.IDX PT, R7, R25, R16, 0x1f ;  /* 0x00001f1019077589 */ /* 0x000e6800000e0000 */
[----:B------:R-:W2:Y:S04]  /*0380*/  SHFL.IDX PT, R18, R25, R17, 0x1f ;  /* 0x00001f1119127589 */ /* 0x000ea800000e0000 */
[----:B------:R-:W-:Y:S04]  /*0390*/  SHFL.IDX PT, R23, R6, R19, 0x1f ;  /* 0x00001f1306177589 */ /* 0x000fe800000e0000 */
[----:B------:R-:W3:Y:S04]  /*03a0*/  SHFL.IDX PT, R20, R22, R16, 0x1f ;  /* 0x00001f1016147589 */ /* 0x000ee800000e0000 */
[----:B------:R3:W4:Y:S01]  /*03b0*/  SHFL.IDX PT, R21, R22, R17, 0x1f ;  /* 0x00001f1116157589 */ /* 0x00072200000e0000 */
[----:B0-----:R-:W-:-:S02]  /*03c0*/  HADD2.F32 R27, -RZ, R26.H0_H0 ;  /* 0x2000001aff1b7230 */ /* 0x001fc40000004100 */
[----:B------:R-:W-:Y:S02]  /*03d0*/  HADD2.F32 R26, -RZ, R26.H1_H1 ;  /* 0x3000001aff1a7230 */ /* 0x000fe40000004100 */
[--C-:B-1----:R-:W-:Y:S02]  /*03e0*/  HADD2.F32 R2, -RZ, R7.reuse.H0_H0 ;  /* 0x20000007ff027230 */ /* 0x102fe40000004100 */
[----:B------:R-:W-:Y:S02]  /*03f0*/  HADD2.F32 R7, -RZ, R7.H1_H1 ;  /* 0x30000007ff077230 */ /* 0x000fe40000004100 */
[--C-:B--2---:R-:W-:Y:S02]  /*0400*/  HADD2.F32 R0, -RZ, R18.reuse.H0_H0 ;  /* 0x20000012ff007230 */ /* 0x104fe40000004100 */
[-C--:B------:R-:W-:Y:S01]  /*0410*/  FFMA R28, R2, R27.reuse, RZ ;  /* 0x0000001b021c7223 */ /* 0x080fe200000000ff */
[----:B------:R-:W-:Y:S02]  /*0420*/  HADD2.F32 R18, -RZ, R18.H1_H1 ;  /* 0x30000012ff127230 */ /* 0x000fe40000004100 */
[----:B------:R-:W-:Y:S01]  /*0430*/  FFMA R25, R0, R27, RZ ;  /* 0x0000001b00197223 */ /* 0x000fe200000000ff */
[----:B------:R-:W-:Y:S01]  /*0440*/  FFMA R27, R7, R26, R28 ;  /* 0x0000001a071b7223 */ /* 0x000fe2000000001c */
[----:B------:R-:W-:Y:S01]  /*0450*/  IADD3 R28, PT, PT, R19, 0x1, RZ ;  /* 0x00000001131c7810 */ /* 0x000fe20007ffe0ff */
[----:B---3--:R-:W-:-:S02]  /*0460*/  HADD2.F32 R17, -RZ, R20.H0_H0 ;  /* 0x20000014ff117230 */ /* 0x008fc40000004100 */
[----:B------:R-:W-:Y:S01]  /*0470*/  FFMA R25, R18, R26, R25 ;  /* 0x0000001a12197223 */ /* 0x000fe20000000019 */
[----:B------:R-:W-:Y:S01]  /*0480*/  HADD2.F32 R26, -RZ, R23.H0_H0 ;  /* 0x20000017ff1a7230 */ /* 0x000fe20000004100 */
[----:B------:R-:W0:Y:S01]  /*0490*/  SHFL.IDX PT, R22, R15, R28, 0x1f ;  /* 0x00001f1c0f167589 */ /* 0x000e2200000e0000 */
[----:B----4-:R-:W-:-:S03]  /*04a0*/  HADD2.F32 R16, -RZ, R21.H0_H0 ;  /* 0x20000015ff107230 */ /* 0x010fc60000004100 */
[-C--:B------:R-:W-:Y:S01]  /*04b0*/  FFMA R27, R17, R26.reuse, R27 ;  /* 0x0000001a111b7223 */ /* 0x080fe2000000001b */
[----:B------:R-:W-:Y:S02]  /*04c0*/  HADD2.F32 R23, -RZ, R23.H1_H1 ;  /* 0x30000017ff177230 */ /* 0x000fe40000004100 */
[----:B------:R-:W-:Y:S01]  /*04d0*/  FFMA R26, R16, R26, R25 ;  /* 0x0000001a101a7223 */ /* 0x000fe20000000019 */
[----:B------:R-:W-:Y:S01]  /*04e0*/  HADD2.F32 R20, -RZ, R20.H1_H1 ;  /* 0x30000014ff147230 */ /* 0x000fe20000004100 */
[----:B------:R-:W1:Y:S01]  /*04f0*/  SHFL.IDX PT, R25, R6, R28, 0x1f ;  /* 0x00001f1c06197589 */ /* 0x000e6200000e0000 */
[----:B------:R-:W-:-:S03]  /*0500*/  HADD2.F32 R21, -RZ, R21.H1_H1 ;  /* 0x30000015ff157230 */ /* 0x000fc60000004100 */
[-C--:B------:R-:W-:Y:S02]  /*0510*/  FFMA R27, R20, R23.reuse, R27 ;  /* 0x00000017141b7223 */ /* 0x080fe4000000001b */
[----:B------:R-:W-:Y:S02]  /*0520*/  FFMA R23, R21, R23, R26 ;  /* 0x0000001715177223 */ /* 0x000fe4000000001a */
[----:B------:R-:W-:Y:S02]  /*0530*/  FADD R3, R3, R27 ;  /* 0x0000001b03037221 */ /* 0x000fe40000000000 */
[----:B------:R-:W-:Y:S01]  /*0540*/  FADD R23, R12, R23 ;  /* 0x000000170c177221 */ /* 0x000fe20000000000 */
[--C-:B0-----:R-:W-:Y:S02]  /*0550*/  HADD2.F32 R27, -RZ, R22.reuse.H0_H0 ;  /* 0x20000016ff1b7230 */ /* 0x101fe40000004100 */
[----:B------:R-:W-:-:S03]  /*0560*/  HADD2.F32 R26, -RZ, R22.H1_H1 ;  /* 0x30000016ff1a7230 */ /* 0x000fc60000004100 */
[-C--:B------:R-:W-:Y:S01]  /*0570*/  FFMA R22, R2, R27.reuse, RZ ;  /* 0x0000001b02167223 */ /* 0x080fe200000000ff */
[----:B------:R-:W-:-:S03]  /*0580*/  FFMA R27, R0, R27, RZ ;  /* 0x0000001b001b7223 */ /* 0x000fc600000000ff */
[-C--:B------:R-:W-:Y:S01]  /*0590*/  FFMA R22, R7, R26.reuse, R22 ;  /* 0x0000001a07167223 */ /* 0x080fe20000000016 */
[----:B------:R-:W-:Y:S01]  /*05a0*/  FFMA R26, R18, R26, R27 ;  /* 0x0000001a121a7223 */ /* 0x000fe2000000001b */
[--C-:B-1----:R-:W-:Y:S02]  /*05b0*/  HADD2.F32 R27, -RZ, R25.reuse.H0_H0 ;  /* 0x20000019ff1b7230 */ /* 0x102fe40000004100 */
[----:B------:R-:W-:-:S03]  /*05c0*/  HADD2.F32 R25, -RZ, R25.H1_H1 ;  /* 0x30000019ff197230 */ /* 0x000fc60000004100 */
[-C--:B------:R-:W-:Y:S01]  /*05d0*/  FFMA R29, R17, R27.reuse, R22 ;  /* 0x0000001b111d7223 */ /* 0x080fe20000000016 */
[----:B------:R-:W-:-:S03]  /*05e0*/  FFMA R22, R16, R27, R26 ;  /* 0x0000001b10167223 */ /* 0x000fc6000000001a */
[-C--:B------:R-:W-:Y:S01]  /*05f0*/  FFMA R27, R20, R25.reuse, R29 ;  /* 0x00000019141b7223 */ /* 0x080fe2000000001d */
[----:B------:R-:W-:Y:S01]  /*0600*/  IADD3 R29, PT, PT, R19, 0x10, RZ ;  /* 0x00000010131d7810 */ /* 0x000fe20007ffe0ff */
[----:B------:R-:W-:Y:S01]  /*0610*/  FFMA R22, R21, R25, R22 ;  /* 0x0000001915167223 */ /* 0x000fe20000000016 */
[----:B------:R-:W-:Y:S01]  /*0620*/  IADD3 R19, PT, PT, R19, 0x11, RZ ;  /* 0x0000001113137810 */ /* 0x000fe20007ffe0ff */
[----:B------:R-:W-:Y:S02]  /*0630*/  FADD R24, R24, R27 ;  /* 0x0000001b18187221 */ /* 0x000fe40000000000 */
[----:B------:R-:W0:Y:S01]  /*0640*/  SHFL.IDX PT, R26, R15, R29, 0x1f ;  /* 0x00001f1d0f1a7589 */ /* 0x000e2200000e0000 */
[----:B------:R-:W-:-:S03]  /*0650*/  FADD R11, R11, R22 ;  /* 0x000000160b0b7221 */ /* 0x000fc60000000000 */
[----:B------:R-:W1:Y:S04]  /*0660*/  SHFL.IDX PT, R27, R6, R29, 0x1f ;  /* 0x00001f1d061b7589 */ /* 0x000e6800000e0000 */
[----:B------:R-:W2:Y:S04]  /*0670*/  SHFL.IDX PT, R28, R15, R19, 0x1f ;  /* 0x00001f130f1c7589 */ /* 0x000ea800000e0000 */
[----:B------:R3:W4:Y:S01]  /*0680*/  SHFL.IDX PT, R19, R6, R19, 0x1f ;  /* 0x00001f1306137589 */ /* 0x00072200000e0000 */
[--C-:B0-----:R-:W-:Y:S02]  /*0690*/  HADD2.F32 R25, -RZ, R26.reuse.H0_H0 ;  /* 0x2000001aff197230 */ /* 0x101fe40000004100 */
[----:B------:R-:W-:-:S03]  /*06a0*/  HADD2.F32 R26, -RZ, R26.H1_H1 ;  /* 0x3000001aff1a7230 */ /* 0x000fc60000004100 */
[-C--:B---3--:R-:W-:Y:S01]  /*06b0*/  FFMA R6, R2, R25.reuse, RZ ;  /* 0x0000001902067223 */ /* 0x088fe200000000ff */
[----:B------:R-:W-:-:S03]  /*06c0*/  FFMA R15, R0, R25, RZ ;  /* 0x00000019000f7223 */ /* 0x000fc600000000ff */
[-C--:B------:R-:W-:Y:S01]  /*06d0*/  FFMA R25, R7, R26.reuse, R6 ;  /* 0x0000001a07197223 */ /* 0x080fe20000000006 */
[----:B------:R-:W-:Y:S01]  /*06e0*/  FFMA R15, R18, R26, R15 ;  /* 0x0000001a120f7223 */ /* 0x000fe2000000000f */
[--C-:B-1----:R-:W-:Y:S02]  /*06f0*/  HADD2.F32 R26, -RZ, R27.reuse.H0_H0 ;  /* 0x2000001bff1a7230 */ /* 0x102fe40000004100 */
[----:B------:R-:W-:-:S03]  /*0700*/  HADD2.F32 R27, -RZ, R27.H1_H1 ;  /* 0x3000001bff1b7230 */ /* 0x000fc60000004100 */
[-C--:B------:R-:W-:Y:S01]  /*0710*/  FFMA R25, R17, R26.reuse, R25 ;  /* 0x0000001a11197223 */ /* 0x080fe20000000019 */
[----:B------:R-:W-:Y:S01]  /*0720*/  FFMA R26, R16, R26, R15 ;  /* 0x0000001a101a7223 */ /* 0x000fe2000000000f */
[--C-:B--2---:R-:W-:Y:S02]  /*0730*/  HADD2.F32 R15, -RZ, R28.reuse.H0_H0 ;  /* 0x2000001cff0f7230 */ /* 0x104fe40000004100 */
[----:B------:R-:W-:Y:S02]  /*0740*/  HADD2.F32 R28, -RZ, R28.H1_H1 ;  /* 0x3000001cff1c7230 */ /* 0x000fe40000004100 */
[----:B------:R-:W-:Y:S01]  /*0750*/  FFMA R25, R20, R27, R25 ;  /* 0x0000001b14197223 */ /* 0x000fe20000000019 */
[-C--:B------:R-:W-:Y:S01]  /*0760*/  FFMA R29, R0, R15.reuse, RZ ;  /* 0x0000000f001d7223 */ /* 0x080fe200000000ff */
[----:B------:R-:W-:Y:S01]  /*0770*/  FFMA R2, R2, R15, RZ ;  /* 0x0000000f02027223 */ /* 0x000fe200000000ff */
[--C-:B----4-:R-:W-:Y:S02]  /*0780*/  HADD2.F32 R15, -RZ, R19.reuse.H0_H0 ;  /* 0x20000013ff0f7230 */ /* 0x110fe40000004100 */
[----:B------:R-:W-:Y:S01]  /*0790*/  FADD R25, R14, R25 ;  /* 0x000000190e197221 */ /* 0x000fe20000000000 */
[-C--:B------:R-:W-:Y:S01]  /*07a0*/  FFMA R29, R18, R28.reuse, R29 ;  /* 0x0000001c121d7223 */ /* 0x080fe2000000001d */
[----:B------:R-:W-:Y:S01]  /*07b0*/  FFMA R2, R7, R28, R2 ;  /* 0x0000001c07027223 */ /* 0x000fe20000000002 */
[----:B------:R-:W-:-:S02]  /*07c0*/  HADD2.F32 R19, -RZ, R19.H1_H1 ;  /* 0x30000013ff137230 */ /* 0x000fc40000004100 */
[----:B------:R-:W-:Y:S01]  /*07d0*/  FFMA R7, R21, R27, R26 ;  /* 0x0000001b15077223 */ /* 0x000fe2000000001a */
[-C--:B------:R-:W-:Y:S01]  /*07e0*/  FFMA R16, R16, R15.reuse, R29 ;  /* 0x0000000f10107223 */ /* 0x080fe2000000001d */
[----:B------:R-:W-:Y:S02]  /*07f0*/  FFMA R17, R17, R15, R2 ;  /* 0x0000000f11117223 */ /* 0x000fe40000000002 */
[----:B------:R-:W-:Y:S01]  /*0800*/  FADD R15, R10, R7 ;  /* 0x000000070a0f7221 */ /* 0x000fe20000000000 */
[-C--:B------:R-:W-:Y:S01]  /*0810*/  FFMA R16, R21, R19.reuse, R16 ;  /* 0x0000001315107223 */ /* 0x080fe20000000010 */
[----:B------:R-:W-:-:S03]  /*0820*/  FFMA R20, R20, R19, R17 ;  /* 0x0000001314147223 */ /* 0x000fc60000000011 */
[----:B------:R-:W-:Y:S01]  /*0830*/  FADD R17, R9, R16 ;  /* 0x0000001009117221 */ /* 0x000fe20000000000 */
[----:B------:R-:W-:Y:S01]  /*0840*/  MOV R9, 0x0 ;  /* 0x0000000000097802 */ /* 0x000fe20000000f00 */
[----:B------:R-:W-:-:S03]  /*0850*/  FADD R13, R13, R20 ;  /* 0x000000140d0d7221 */ /* 0x000fc60000000000 */
[----:B------:R-:W-:Y:S05]  /*0860*/  RET.REL.NODEC R8 `(_Z41mma_m8n8k4_row_col_f32_f16_f16_f32_kernelPfPtS0_S_) ;  /* 0xfffffff408e47950 */ /* 0x000fea0003c3ffff */
.L_x_1:
        /* <DEDUP_REMOVED lines=9> */
.L_x_5:


//--------------------- .text._Z41mma_m8n8k4_row_col_f16_f16_f16_f16_kernelPtS_S_S_ --------------------------
	.section	.text._Z41mma_m8n8k4_row_col_f16_f16_f16_f16_kernelPtS_S_S_,"ax",@progbits
	.align	128
        .global         _Z41mma_m8n8k4_row_col_f16_f16_f16_f16_kernelPtS_S_S_
        .type           _Z41mma_m8n8k4_row_col_f16_f16_f16_f16_kernelPtS_S_S_,@function
        .size           _Z41mma_m8n8k4_row_col_f16_f16_f16_f16_kernelPtS_S_S_,(.L_x_6 - _Z41mma_m8n8k4_row_col_f16_f16_f16_f16_kernelPtS_S_S_)
        .other          _Z41mma_m8n8k4_row_col_f16_f16_f16_f16_kernelPtS_S_S_,@"STO_CUDA_ENTRY STV_DEFAULT"
_Z41mma_m8n8k4_row_col_f16_f16_f16_f16_kernelPtS_S_S_:
.text._Z41mma_m8n8k4_row_col_f16_f16_f16_f16_kernelPtS_S_S_:
[----:B------:R-:W-:Y:S01]  /*0000*/  LDC R1, c[0x0][0x37c] ;  /* 0x0000df00ff017b82 */ /* 0x000fe20000000800 */
[----:B------:R-:W0:Y:S07]  /*0010*/  S2R R7, SR_TID.X ;  /* 0x0000000000077919 */ /* 0x000e2e0000002100 */
[----:B------:R-:W1:Y:S01]  /*0020*/  LDC.64 R10, c[0x0][0x390] ;  /* 0x0000e400ff0a7b82 */ /* 0x000e620000000a00 */
[----:B------:R-:W2:Y:S07]  /*0030*/  LDCU.64 UR4, c[0x0][0x358] ;  /* 0x00006b00ff0477ac */ /* 0x000eae0008000a00 */
[----:B------:R-:W3:Y:S08]  /*0040*/  LDC.64 R12, c[0x0][0x398] ;  /* 0x0000e600ff0c7b82 */ /* 0x000ef00000000a00 */
[----:B------:R-:W4:Y:S01]  /*0050*/  LDC.64 R2, c[0x0][0x388] ;  /* 0x0000e200ff027b82 */ /* 0x000f220000000a00 */
[----:B0-----:R-:W-:-:S02]  /*0060*/  SHF.L.U32 R0, R7, 0x2, RZ ;  /* 0x0000000207007819 */ /* 0x001fc400000006ff */
[----:B------:R-:W-:Y:S02]  /*0070*/  SHF.L.U32 R4, R7, 0x3, RZ ;  /* 0x0000000307047819 */ /* 0x000fe400000006ff */
[----:B------:R-:W-:-:S04]  /*0080*/  LOP3.LUT R0, R0, 0xc, RZ, 0xc0, !PT ;  /* 0x0000000c00007812 */ /* 0x000fc800078ec0ff */
[----:B------:R-:W-:Y:S02]  /*0090*/  LOP3.LUT R5, R0, 0x10, R7, 0xf8, !PT ;  /* 0x0000001000057812 */ /* 0x000fe400078ef807 */
[----:B------:R-:W-:Y:S02]  /*00a0*/  SHF.L.U32 R7, R7, 0x1, RZ ;  /* 0x0000000107077819 */ /* 0x000fe400000006ff */
[----:B------:R-:W-:Y:S01]  /*00b0*/  LOP3.LUT R0, R4, 0x18, RZ, 0xc0, !PT ;  /* 0x0000001804007812 */ /* 0x000fe200078ec0ff */
[----:B-1----:R-:W-:-:S03]  /*00c0*/  IMAD.WIDE.U32 R10, R5, 0x2, R10 ;  /* 0x00000002050a7825 */ /* 0x002fc600078e000a */
[----:B------:R-:W-:Y:S01]  /*00d0*/  LOP3.LUT R0, R0, 0x20, R7, 0xf8, !PT ;  /* 0x0000002000007812 */ /* 0x000fe200078ef807 */
[----:B----4-:R-:W-:Y:S01]  /*00e0*/  IMAD.WIDE.U32 R2, R5, 0x2, R2 ;  /* 0x0000000205027825 */ /* 0x010fe200078e0002 */
[----:B--2---:R-:W5:Y:S03]  /*00f0*/  LDG.E R19, desc[UR4][R10.64] ;  /* 0x000000040a137981 */ /* 0x004f66000c1e1900 */
[----:B---3--:R-:W-:Y:S01]  /*0100*/  IMAD.WIDE.U32 R12, R0, 0x2, R12 ;  /* 0x00000002000c7825 */ /* 0x008fe200078e000c */
[----:B------:R-:W5:Y:S04]  /*0110*/  LDG.E R27, desc[UR4][R10.64+0x4] ;  /* 0x000004040a1b7981 */ /* 0x000f68000c1e1900 */
[----:B------:R-:W5:Y:S04]  /*0120*/  LDG.E R5, desc[UR4][R12.64] ;  /* 0x000000040c057981 */ /* 0x000f68000c1e1900 */
[----:B------:R-:W5:Y:S04]  /*0130*/  LDG.E R7, desc[UR4][R12.64+0x4] ;  /* 0x000004040c077981 */ /* 0x000f68000c1e1900 */
[----:B------:R-:W5:Y:S04]  /*0140*/  LDG.E R9, desc[UR4][R12.64+0x8] ;  /* 0x000008040c097981 */ /* 0x000f68000c1e1900 */
[----:B------:R-:W5:Y:S04]  /*0150*/  LDG.E R8, desc[UR4][R12.64+0xc] ;  /* 0x00000c040c087981 */ /* 0x000f68000c1e1900 */
[----:B------:R-:W5:Y:S04]  /*0160*/  LDG.E R6, desc[UR4][R2.64] ;  /* 0x0000000402067981 */ /* 0x000f68000c1e1900 */
[----:B------:R0:W5:Y:S02]  /*0170*/  LDG.E R14, desc[UR4][R2.64+0x4] ;  /* 0x00000404020e7981 */ /* 0x000164000c1e1900 */
[----:B0-----:R-:W-:-:S07]  /*0180*/  MOV R2, 0x1a0 ;  /* 0x000001a000027802 */ /* 0x001fce0000000f00 */
[----:B-----5:R-:W-:Y:S05]  /*0190*/  CALL.REL.NOINC `($__internal_3_$__cuda_sm_8x_mma_row_col_f16_f16_f16_f16) ;  /* 0x00000000001c7944 */ /* 0x020fea0003c00000 */
[----:B------:R-:W0:Y:S02]  /*01a0*/  LDC.64 R2, c[0x0][0x380] ;  /* 0x0000e000ff027b82 */ /* 0x000e240000000a00 */
[----:B0-----:R-:W-:-:S05]  /*01b0*/  IMAD.WIDE.U32 R2, R0, 0x2, R2 ;  /* 0x0000000200027825 */ /* 0x001fca00078e0002 */
[----:B------:R-:W-:Y:S04]  /*01c0*/  STG.E desc[UR4][R2.64], R21 ;  /* 0x0000001502007986 */ /* 0x000fe8000c101904 */
[----:B------:R-:W-:Y:S04]  /*01d0*/  STG.E desc[UR4][R2.64+0x4], R5 ;  /* 0x0000040502007986 */ /* 0x000fe8000c101904 */
[----:B------:R-:W-:Y:S04]  /*01e0*/  STG.E desc[UR4][R2.64+0x8], R17 ;  /* 0x0000081102007986 */ /* 0x000fe8000c101904 */
[----:B------:R-:W-:Y:S01]  /*01f0*/  STG.E desc[UR4][R2.64+0xc], R11 ;  /* 0x00000c0b02007986 */ /* 0x000fe2000c101904 */
[----:B------:R-:W-:Y:S05]  /*0200*/  EXIT ;  /* 0x000000000000794d */ /* 0x000fea0003800000 */
        .weak           $__internal_3_$__cuda_sm_8x_mma_row_col_f16_f16_f16_f16
        .type           $__internal_3_$__cuda_sm_8x_mma_row_col_f16_f16_f16_f16,@function
        .size           $__internal_3_$__cuda_sm_8x_mma_row_col_f16_f16_f16_f16,(.L_x_6 - $__internal_3_$__cuda_sm_8x_mma_row_col_f16_f16_f16_f16)
$__internal_3_$__cuda_sm_8x_mma_row_col_f16_f16_f16_f16:
[----:B------:R-:W0:Y:S01]  /*0210*/  S2R R12, SR_LANEID ;  /* 0x00000000000c7919 */ /* 0x000e220000000000 */
[--C-:B------:R-:W-:Y:S02]  /*0220*/  HADD2.F32 R4, -RZ, R14.reuse.H0_H0 ;  /* 0x2000000eff047230 */ /* 0x100fe40000004100 */
[----:B------:R-:W-:Y:S01]  /*0230*/  HADD2.F32 R11, -RZ, R14.H1_H1 ;  /* 0x3000000eff0b7230 */ /* 0x000fe20000004100 */
[----:B0-----:R-:W-:-:S04]  /*0240*/  LOP3.LUT R12, R12, 0xc, RZ, 0xc0, !PT ;  /* 0x0000000c0c0c7812 */ /* 0x001fc800078ec0ff */
[C---:B------:R-:W-:Y:S01]  /*0250*/  IADD3 R20, PT, PT, R12.reuse, 0x1, RZ ;  /* 0x000000010c147810 */ /* 0x040fe20007ffe0ff */
[----:B------:R-:W0:Y:S01]  /*0260*/  SHFL.IDX PT, R26, R27, R12, 0x1f ;  /* 0x00001f0c1b1a7589 */ /* 0x000e2200000e0000 */
[C---:B------:R-:W-:Y:S02]  /*0270*/  IADD3 R28, PT, PT, R12.reuse, 0x2, RZ ;  /* 0x000000020c1c7810 */ /* 0x040fe40007ffe0ff */
[C---:B------:R-:W-:Y:S01]  /*0280*/  IADD3 R13, PT, PT, R12.reuse, 0x3, RZ ;  /* 0x000000030c0d7810 */ /* 0x040fe20007ffe0ff */
[----:B------:R-:W1:Y:S01]  /*0290*/  SHFL.IDX PT, R22, R27, R20, 0x1f ;  /* 0x00001f141b167589 */ /* 0x000e6200000e0000 */
[C---:B------:R-:W-:Y:S02]  /*02a0*/  IADD3 R14, PT, PT, R12.reuse, 0x10, RZ ;  /* 0x000000100c0e7810 */ /* 0x040fe40007ffe0ff */
[C---:B------:R-:W-:Y:S01]  /*02b0*/  IADD3 R29, PT, PT, R12.reuse, 0x13, RZ ;  /* 0x000000130c1d7810 */ /* 0x040fe20007ffe0ff */
[----:B------:R-:W2:Y:S01]  /*02c0*/  SHFL.IDX PT, R23, R27, R28, 0x1f ;  /* 0x00001f1c1b177589 */ /* 0x000ea200000e0000 */
[----:B------:R-:W-:-:S02]  /*02d0*/  IADD3 R18, PT, PT, R12, 0x12, RZ ;  /* 0x000000120c127810 */ /* 0x000fc40007ffe0ff */
[----:B------:R-:W-:Y:S01]  /*02e0*/  IADD3 R16, PT, PT, R12, 0x11, RZ ;  /* 0x000000110c107810 */ /* 0x000fe20007ffe0ff */
[----:B------:R-:W-:Y:S04]  /*02f0*/  SHFL.IDX PT, R24, R27, R13, 0x1f ;  /* 0x00001f0d1b187589 */ /* 0x000fe800000e0000 */
[----:B------:R-:W3:Y:S04]  /*0300*/  SHFL.IDX PT, R25, R27, R14, 0x1f ;  /* 0x00001f0e1b197589 */ /* 0x000ee800000e0000 */
[----:B------:R-:W-:Y:S01]  /*0310*/  SHFL.IDX PT, R3, R19, R12, 0x1f ;  /* 0x00001f0c13037589 */ /* 0x000fe200000e0000 */
[----:B0-----:R-:W-:-:S03]  /*0320*/  HADD2.F32 R17, -RZ, R26.H0_H0 ;  /* 0x2000001aff117230 */ /* 0x001fc60000004100 */
[----:B------:R-:W-:Y:S01]  /*0330*/  SHFL.IDX PT, R10, R19, R20, 0x1f ;  /* 0x00001f14130a7589 */ /* 0x000fe200000e0000 */
[----:B------:R-:W-:-:S03]  /*0340*/  HADD2.F32 R26, -RZ, R26.H1_H1 ;  /* 0x3000001aff1a7230 */ /* 0x000fc60000004100 */
[----:B------:R0:W-:Y:S04]  /*0350*/  SHFL.IDX PT, R12, R19, R28, 0x1f ;  /* 0x00001f1c130c7589 */ /* 0x0001e800000e0000 */
[----:B------:R-:W4:Y:S04]  /*0360*/  SHFL.IDX PT, R20, R27, R29, 0x1f ;  /* 0x00001f1d1b147589 */ /* 0x000f2800000e0000 */
[----:B------:R-:W-:Y:S01]  /*0370*/  SHFL.IDX PT, R15, R19, R16, 0x1f ;  /* 0x00001f10130f7589 */ /* 0x000fe200000e0000 */
[----:B0-----:R-:W-:-:S03]  /*0380*/  FMUL R28, R4, R17 ;  /* 0x00000011041c7220 */ /* 0x001fc60000400000 */
[----:B------:R-:W-:Y:S01]  /*0390*/  SHFL.IDX PT, R17, R19, R18, 0x1f ;  /* 0x00001f1213117589 */ /* 0x000fe200000e0000 */
[----:B------:R-:W-:Y:S01]  /*03a0*/  FFMA R21, R11, R26, R28 ;  /* 0x0000001a0b157223 */ /* 0x000fe2000000001c */
[----:B-1----:R-:W-:Y:S02]  /*03b0*/  HADD2.F32 R28, -RZ, R22.H1_H1 ;  /* 0x30000016ff1c7230 */ /* 0x002fe40000004100 */
[----:B------:R-:W-:Y:S01]  /*03c0*/  SHFL.IDX PT, R18, R27, R18, 0x1f ;  /* 0x00001f121b127589 */ /* 0x000fe200000e0000 */
[----:B--2---:R-:W-:-:S03]  /*03d0*/  HADD2.F32 R26, -RZ, R23.H0_H0 ;  /* 0x20000017ff1a7230 */ /* 0x004fc60000004100 */
[----:B------:R3:W0:Y:S02]  /*03e0*/  SHFL.IDX PT, R16, R27, R16, 0x1f ;  /* 0x00001f101b107589 */ /* 0x00062400000e0000 */
[----:B------:R-:W-:Y:S02]  /*03f0*/  FMUL R26, R4, R26 ;  /* 0x0000001a041a7220 */ /* 0x000fe40000400000 */
[----:B------:R-:W1:Y:S04]  /*0400*/  SHFL.IDX PT, R13, R19, R13, 0x1f ;  /* 0x00001f0d130d7589 */ /* 0x000e6800000e0000 */
[----:B------:R-:W2:Y:S01]  /*0410*/  SHFL.IDX PT, R14, R19, R14, 0x1f ;  /* 0x00001f0e130e7589 */ /* 0x000ea200000e0000 */
[----:B---3--:R-:W-:-:S03]  /*0420*/  HADD2.F32 R27, -RZ, R25.H0_H0 ;  /* 0x20000019ff1b7230 */ /* 0x008fc60000004100 */
[----:B------:R3:W5:Y:S02]  /*0430*/  SHFL.IDX PT, R19, R19, R29, 0x1f ;  /* 0x00001f1d13137589 */ /* 0x00076400000e0000 */
[----:B------:R-:W-:Y:S01]  /*0440*/  FMUL R27, R4, R27 ;  /* 0x0000001b041b7220 */ /* 0x000fe20000400000 */
[----:B---3--:R-:W-:Y:S02]  /*0450*/  HADD2.F32 R29, -RZ, R22.H0_H0 ;  /* 0x20000016ff1d7230 */ /* 0x008fe40000004100 */
[----:B------:R-:W-:-:S03]  /*0460*/  HADD2.F32 R22, -RZ, R23.H1_H1 ;  /* 0x30000017ff167230 */ /* 0x000fc60000004100 */
[----:B------:R-:W-:Y:S01]  /*0470*/  FMUL R23, R4, R29 ;  /* 0x0000001d04177220 */ /* 0x000fe20000400000 */
[----:B----4-:R-:W-:Y:S02]  /*0480*/  HADD2.F32 R29, -RZ, R20.H0_H0 ;  /* 0x20000014ff1d7230 */ /* 0x010fe40000004100 */
[C---:B------:R-:W-:Y:S01]  /*0490*/  FFMA R22, R11.reuse, R22, R26 ;  /* 0x000000160b167223 */ /* 0x040fe2000000001a */
[--C-:B------:R-:W-:Y:S02]  /*04a0*/  HADD2.F32 R26, -RZ, R24.reuse.H1_H1 ;  /* 0x30000018ff1a7230 */ /* 0x100fe40000004100 */
[----:B------:R-:W-:Y:S01]  /*04b0*/  FFMA R23, R11, R28, R23 ;  /* 0x0000001c0b177223 */ /* 0x000fe20000000017 */
[----:B------:R-:W-:Y:S02]  /*04c0*/  HADD2.F32 R28, -RZ, R24.H0_H0 ;  /* 0x20000018ff1c7230 */ /* 0x000fe40000004100 */
[----:B------:R-:W-:Y:S02]  /*04d0*/  HADD2.F32 R24, -RZ, R25.H1_H1 ;  /* 0x30000019ff187230 */ /* 0x000fe40000004100 */
[----:B------:R-:W-:-:S02]  /*04e0*/  HADD2.F32 R20, -RZ, R20.H1_H1 ;  /* 0x30000014ff147230 */ /* 0x000fc40000004100 */
[C---:B------:R-:W-:Y:S01]  /*04f0*/  FMUL R28, R4.reuse, R28 ;  /* 0x0000001c041c7220 */ /* 0x040fe20000400000 */
[C---:B------:R-:W-:Y:S01]  /*0500*/  FFMA R24, R11.reuse, R24, R27 ;  /* 0x000000180b187223 */ /* 0x040fe2000000001b */
[----:B0-----:R-:W-:Y:S02]  /*0510*/  HADD2.F32 R27, -RZ, R16.H0_H0 ;  /* 0x20000010ff1b7230 */ /* 0x001fe40000004100 */
[----:B------:R-:W-:Y:S01]  /*0520*/  FFMA R25, R11, R26, R28 ;  /* 0x0000001a0b197223 */ /* 0x000fe2000000001c */
[--C-:B------:R-:W-:Y:S02]  /*0530*/  HADD2.F32 R26, -RZ, R18.reuse.H0_H0 ;  /* 0x20000012ff1a7230 */ /* 0x100fe40000004100 */
[C---:B------:R-:W-:Y:S01]  /*0540*/  FMUL R28, R4.reuse, R29 ;  /* 0x0000001d041c7220 */ /* 0x040fe20000400000 */
[----:B------:R-:W-:Y:S02]  /*0550*/  HADD2.F32 R29, -RZ, R18.H1_H1 ;  /* 0x30000012ff1d7230 */ /* 0x000fe40000004100 */
[----:B------:R-:W-:Y:S01]  /*0560*/  FMUL R27, R4, R27 ;  /* 0x0000001b041b7220 */ /* 0x000fe20000400000 */
[----:B------:R-:W-:-:S02]  /*0570*/  HADD2.F32 R16, -RZ, R16.H1_H1 ;  /* 0x30000010ff107230 */ /* 0x000fc40000004100 */
[----:B------:R-:W-:Y:S01]  /*0580*/  FMUL R26, R4, R26 ;  /* 0x0000001a041a7220 */ /* 0x000fe20000400000 */
[--C-:B------:R-:W-:Y:S02]  /*0590*/  HADD2.F32 R18, -RZ, R6.reuse.H0_H0 ;  /* 0x20000006ff127230 */ /* 0x100fe40000004100 */
[----:B------:R-:W-:Y:S02]  /*05a0*/  HADD2.F32 R6, -RZ, R6.H1_H1 ;  /* 0x30000006ff067230 */ /* 0x000fe40000004100 */
[C---:B------:R-:W-:Y:S01]  /*05b0*/  FFMA R4, R11.reuse, R29, R26 ;  /* 0x0000001d0b047223 */ /* 0x040fe2000000001a */
[C---:B------:R-:W-:Y:S01]  /*05c0*/  FFMA R16, R11.reuse, R16, R27 ;  /* 0x000000100b107223 */ /* 0x040fe2000000001b */
[----:B------:R-:W-:Y:S02]  /*05d0*/  HADD2.F32 R29, -RZ, R3.H0_H0 ;  /* 0x20000003ff1d7230 */ /* 0x000fe40000004100 */
[----:B------:R-:W-:Y:S01]  /*05e0*/  FFMA R11, R11, R20, R28 ;  /* 0x000000140b0b7223 */ /* 0x000fe2000000001c */
[----:B------:R-:W-:-:S02]  /*05f0*/  HADD2.F32 R27, -RZ, R10.H0_H0 ;  /* 0x2000000aff1b7230 */ /* 0x000fc40000004100 */
[----:B------:R-:W-:Y:S02]  /*0600*/  HADD2.F32 R3, -RZ, R3.H1_H1 ;  /* 0x30000003ff037230 */ /* 0x000fe40000004100 */
[C---:B------:R-:W-:Y:S01]  /*0610*/  FMUL R29, R18.reuse, R29 ;  /* 0x0000001d121d7220 */ /* 0x040fe20000400000 */
[----:B------:R-:W-:Y:S02]  /*0620*/  HADD2.F32 R10, -RZ, R10.H1_H1 ;  /* 0x3000000aff0a7230 */ /* 0x000fe40000004100 */
[----:B------:R-:W-:Y:S01]  /*0630*/  FMUL R27, R18, R27 ;  /* 0x0000001b121b7220 */ /* 0x000fe20000400000 */
[C---:B------:R-:W-:Y:S01]  /*0640*/  FFMA R20, R6.reuse, R3, R29 ;  /* 0x0000000306147223 */ /* 0x040fe2000000001d */
[----:B------:R-:W-:Y:S02]  /*0650*/  HADD2.F32 R29, -RZ, R12.H1_H1 ;  /* 0x3000000cff1d7230 */ /* 0x000fe40000004100 */
[----:B------:R-:W-:Y:S01]  /*0660*/  FFMA R3, R6, R10, R27 ;  /* 0x0000000a06037223 */ /* 0x000fe2000000001b */
[----:B-1----:R-:W-:-:S02]  /*0670*/  HADD2.F32 R10, -RZ, R13.H0_H0 ;  /* 0x2000000dff0a7230 */ /* 0x002fc40000004100 */
[----:B------:R-:W-:Y:S02]  /*0680*/  HADD2.F32 R27, -RZ, R12.H0_H0 ;  /* 0x2000000cff1b7230 */ /* 0x000fe40000004100 */
[----:B------:R-:W-:Y:S02]  /*0690*/  HADD2.F32 R13, -RZ, R13.H1_H1 ;  /* 0x3000000dff0d7230 */ /* 0x000fe40000004100 */
[C---:B------:R-:W-:Y:S01]  /*06a0*/  FMUL R10, R18.reuse, R10 ;  /* 0x0000000a120a7220 */ /* 0x040fe20000400000 */
[----:B------:R-:W-:-:S03]  /*06b0*/  FMUL R27, R18, R27 ;  /* 0x0000001b121b7220 */ /* 0x000fc60000400000 */
[C---:B------:R-:W-:Y:S01]  /*06c0*/  FFMA R10, R6.reuse, R13, R10 ;  /* 0x0000000d060a7223 */ /* 0x040fe2000000000a */
[--C-:B--2---:R-:W-:Y:S02]  /*06d0*/  HADD2.F32 R13, -RZ, R14.reuse.H0_H0 ;  /* 0x2000000eff0d7230 */ /* 0x104fe40000004100 */
[----:B------:R-:W-:Y:S01]  /*06e0*/  FFMA R12, R6, R29, R27 ;  /* 0x0000001d060c7223 */ /* 0x000fe2000000001b */
[--C-:B------:R-:W-:Y:S02]  /*06f0*/  HADD2.F32 R29, -RZ, R15.reuse.H0_H0 ;  /* 0x2000000fff1d7230 */ /* 0x100fe40000004100 */
[----:B------:R-:W-:Y:S02]  /*0700*/  HADD2.F32 R27, -RZ, R14.H1_H1 ;  /* 0x3000000eff1b7230 */ /* 0x000fe40000004100 */
[C---:B------:R-:W-:Y:S01]  /*0710*/  FMUL R13, R18.reuse, R13 ;  /* 0x0000000d120d7220 */ /* 0x040fe20000400000 */
[----:B------:R-:W-:Y:S02]  /*0720*/  HADD2.F32 R15, -RZ, R15.H1_H1 ;  /* 0x3000000fff0f7230 */ /* 0x000fe40000004100 */
[----:B------:R-:W-:Y:S01]  /*0730*/  FMUL R26, R18, R29 ;  /* 0x0000001d121a7220 */ /* 0x000fe20000400000 */
[----:B------:R-:W-:-:S02]  /*0740*/  HADD2.F32 R29, -RZ, R5.H0_H0 ;  /* 0x20000005ff1d7230 */ /* 0x000fc40000004100 */
[C---:B------:R-:W-:Y:S01]  /*0750*/  FFMA R14, R6.reuse, R27, R13 ;  /* 0x0000001b060e7223 */ /* 0x040fe2000000000d */
[----:B------:R-:W-:Y:S02]  /*0760*/  HADD2.F32 R27, -RZ, R17.H0_H0 ;  /* 0x20000011ff1b7230 */ /* 0x000fe40000004100 */
[----:B------:R-:W-:Y:S01]  /*0770*/  FFMA R13, R6, R15, R26 ;  /* 0x0000000f060d7223 */ /* 0x000fe2000000001a */
[----:B-----5:R-:W-:Y:S02]  /*0780*/  HADD2.F32 R15, -RZ, R19.H0_H0 ;  /* 0x20000013ff0f7230 */ /* 0x020fe40000004100 */
[----:B------:R-:W-:Y:S01]  /*0790*/  FADD R20, R29, R20 ;  /* 0x000000141d147221 */ /* 0x000fe20000000000 */
[----:B------:R-:W-:Y:S02]  /*07a0*/  HADD2.F32 R17, -RZ, R17.H1_H1 ;  /* 0x30000011ff117230 */ /* 0x000fe40000004100 */
[----:B------:R-:W-:Y:S01]  /*07b0*/  FMUL R27, R18, R27 ;  /* 0x0000001b121b7220 */ /* 0x000fe20000400000 */
[----:B------:R-:W-:-:S02]  /*07c0*/  HADD2.F32 R26, -RZ, R19.H1_H1 ;  /* 0x30000013ff1a7230 */ /* 0x000fc40000004100 */
[----:B------:R-:W-:Y:S01]  /*07d0*/  FMUL R15, R18, R15 ;  /* 0x0000000f120f7220 */ /* 0x000fe20000400000 */
[----:B------:R-:W-:Y:S02]  /*07e0*/  HADD2.F32 R18, -RZ, R5.H1_H1 ;  /* 0x30000005ff127230 */ /* 0x000fe40000004100 */
[C---:B------:R-:W-:Y:S01]  /*07f0*/  FFMA R5, R6.reuse, R17, R27 ;  /* 0x0000001106057223 */ /* 0x040fe2000000001b */
[--C-:B------:R-:W-:Y:S02]  /*0800*/  HADD2.F32 R17, -RZ, R7.reuse.H0_H0 ;  /* 0x20000007ff117230 */ /* 0x100fe40000004100 */
[----:B------:R-:W-:Y:S01]  /*0810*/  FFMA R15, R6, R26, R15 ;  /* 0x0000001a060f7223 */ /* 0x000fe2000000000f */
[----:B------:R-:W-:Y:S02]  /*0820*/  HADD2.F32 R7, -RZ, R7.H1_H1 ;  /* 0x30000007ff077230 */ /* 0x000fe40000004100 */
[----:B------:R-:W-:Y:S01]  /*0830*/  FADD R6, R18, R3 ;  /* 0x0000000312067221 */ /* 0x000fe20000000000 */
[----:B------:R-:W-:-:S02]  /*0840*/  HADD2.F32 R18, -RZ, R8.H0_H0 ;  /* 0x20000008ff127230 */ /* 0x000fc40000004100 */
[----:B------:R-:W-:Y:S01]  /*0850*/  FADD R3, R17, R12 ;  /* 0x0000000c11037221 */ /* 0x000fe20000000000 */
[--C-:B------:R-:W-:Y:S02]  /*0860*/  HADD2.F32 R17, -RZ, R9.reuse.H0_H0 ;  /* 0x20000009ff117230 */ /* 0x100fe40000004100 */
[----:B------:R-:W-:Y:S01]  /*0870*/  FADD R10, R7, R10 ;  /* 0x0000000a070a7221 */ /* 0x000fe20000000000 */
[----:B------:R-:W-:Y:S02]  /*0880*/  HADD2.F32 R12, -RZ, R9.H1_H1 ;  /* 0x30000009ff0c7230 */ /* 0x000fe40000004100 */
[----:B------:R-:W-:Y:S01]  /*0890*/  FADD R5, R18, R5 ;  /* 0x0000000512057221 */ /* 0x000fe20000000000 */
[----:B------:R-:W-:Y:S02]  /*08a0*/  HADD2.F32 R8, -RZ, R8.H1_H1 ;  /* 0x30000008ff087230 */ /* 0x000fe40000004100 */
[----:B------:R-:W-:Y:S01]  /*08b0*/  FADD R3, R3, R22 ;  /* 0x0000001603037221 */ /* 0x000fe20000000000 */
[----:B------:R-:W-:Y:S01]  /*08c0*/  FADD R10, R10, R25 ;  /* 0x000000190a0a7221 */ /* 0x000fe20000000000 */
[----:B------:R-:W-:Y:S01]  /*08d0*/  FADD R4, R5, R4 ;  /* 0x0000000405047221 */ /* 0x000fe20000000000 */
[----:B------:R-:W-:Y:S01]  /*08e0*/  FADD R17, R17, R14 ;  /* 0x0000000e11117221 */ /* 0x000fe20000000000 */
[----:B------:R-:W-:Y:S01]  /*08f0*/  FADD R13, R12, R13 ;  /* 0x0000000d0c0d7221 */ /* 0x000fe20000000000 */
[----:B------:R-:W-:Y:S01]  /*0900*/  FADD R8, R8, R15 ;  /* 0x0000000f08087221 */ /* 0x000fe20000000000 */
[----:B------:R-:W-:Y:S01]  /*0910*/  F2FP.F16.F32.PACK_AB R5, R10, R3 ;  /* 0x000000030a05723e */ /* 0x000fe200000000ff */
[----:B------:R-:W-:-:S02]  /*0920*/  HFMA2 R3, -RZ, RZ, 0, 0 ;  /* 0x00000000ff037431 */ /* 0x000fc400000001ff */
[----:B------:R-:W-:Y:S01]  /*0930*/  FADD R21, R20, R21 ;  /* 0x0000001514157221 */ /* 0x000fe20000000000 */
[----:B------:R-:W-:Y:S01]  /*0940*/  FADD R6, R6, R23 ;  /* 0x0000001706067221 */ /* 0x000fe20000000000 */
[----:B------:R-:W-:Y:S01]  /*0950*/  FADD R17, R17, R24 ;  /* 0x0000001811117221 */ /* 0x000fe20000000000 */
[----:B------:R-:W-:Y:S01]  /*0960*/  FADD R16, R13, R16 ;  /* 0x000000100d107221 */ /* 0x000fe20000000000 */
[----:B------:R-:W-:Y:S02]  /*0970*/  FADD R11, R8, R11 ;  /* 0x0000000b080b7221 */ /* 0x000fe40000000000 */
[----:B------:R-:W-:Y:S02]  /*0980*/  F2FP.F16.F32.PACK_AB R21, R6, R21 ;  /* 0x000000150615723e */ /* 0x000fe400000000ff */
[----:B------:R-:W-:Y:S02]  /*0990*/  F2FP.F16.F32.PACK_AB R17, R16, R17 ;  /* 0x000000111011723e */ /* 0x000fe400000000ff */
[----:B------:R-:W-:Y:S01]  /*09a0*/  F2FP.F16.F32.PACK_AB R11, R11, R4 ;  /* 0x000000040b0b723e */ /* 0x000fe200000000ff */
[----:B------:R-:W-:Y:S06]  /*09b0*/  RET.REL.NODEC R2 `(_Z41mma_m8n8k4_row_col_f16_f16_f16_f16_kernelPtS_S_S_) ;  /* 0xfffffff402907950 */ /* 0x000fec0003c3ffff */
.L_x_2:
        /* <DEDUP_REMOVED lines=12> */
.L_x_6:


//--------------------- .nv.shared.reserved.0     --------------------------
	.section	.nv.shared.reserved.0,"aw",@nobits
	.weak		__nv_reservedSMEM_offset_0_alias
	.size		__nv_reservedSMEM_offset_0_alias, 0, 64
	.other		__nv_reservedSMEM_offset_0_alias,@"STO_CUDA_RESERVED_SHARED STV_DEFAULT"
__nv_reservedSMEM_offset_0_alias:
	.zero		0
	.zero		64


//--------------------- .nv.constant0._Z41mma_m8n8k4_row_col_f32_f16_f16_f16_kernelPfPtS0_S0_ --------------------------
	.section	.nv.constant0._Z41mma_m8n8k4_row_col_f32_f16_f16_f16_kernelPfPtS0_S0_,"a",@progbits
	.sectionflags	@""
	.align	4
.nv.constant0._Z41mma_m8n8k4_row_col_f32_f16_f16_f16_kernelPfPtS0_S0_:
	.zero		928


//--------------------- .nv.constant0._Z41mma_m8n8k4_row_col_f32_f16_f16_f32_kernelPfPtS0_S_ --------------------------
	.section	.nv.constant0._Z41mma_m8n8k4_row_col_f32_f16_f16_f32_kernelPfPtS0_S_,"a",@progbits
	.sectionflags	@""
	.align	4
.nv.constant0._Z41mma_m8n8k4_row_col_f32_f16_f16_f32_kernelPfPtS0_S_:
	.zero		928


//--------------------- .nv.constant0._Z41mma_m8n8k4_row_col_f16_f16_f16_f16_kernelPtS_S_S_ --------------------------
	.section	.nv.constant0._Z41mma_m8n8k4_row_col_f16_f16_f16_f16_kernelPtS_S_S_,"a",@progbits
	.sectionflags	@""
	.align	4
.nv.constant0._Z41mma_m8n8k4_row_col_f16_f16_f16_f16_kernelPtS_S_S_:
	.zero		928


//--------------------- SYMBOLS --------------------------

	.type		.nv.reservedSmem.offset0,@object
	.size		.nv.reservedSmem.offset0,0x4
